//
// Generated by NVIDIA NVVM Compiler
//
// Compiler Build ID: CL-36424714
// Cuda compilation tools, release 13.0, V13.0.88
// Based on NVVM 20.0.0
//

.version 9.0
.target sm_100
.address_size 64

	// .globl	_Z17reduction_kernel2PdPKdl
// _ZZ17reduction_kernel2PdPKdlE4smem has been demoted

.visible .entry _Z17reduction_kernel2PdPKdl(
	.param .u64 .ptr .align 1 _Z17reduction_kernel2PdPKdl_param_0,
	.param .u64 .ptr .align 1 _Z17reduction_kernel2PdPKdl_param_1,
	.param .u64 _Z17reduction_kernel2PdPKdl_param_2
)
{
	.reg .pred 	%p<8>;
	.reg .b32 	%r<8>;
	.reg .b64 	%rd<12>;
	.reg .b64 	%fd<32>;
	// demoted variable
	.shared .align 8 .b8 _ZZ17reduction_kernel2PdPKdlE4smem[8192];
	ld.param.u64 	%rd2, [_Z17reduction_kernel2PdPKdl_param_0];
	ld.param.u64 	%rd3, [_Z17reduction_kernel2PdPKdl_param_1];
	ld.param.u64 	%rd4, [_Z17reduction_kernel2PdPKdl_param_2];
	mov.u32 	%r1, %ctaid.x;
	mov.u32 	%r4, %ntid.x;
	mov.u32 	%r2, %tid.x;
	mad.lo.s32 	%r5, %r1, %r4, %r2;
	cvt.s64.s32 	%rd1, %r5;
	setp.le.s64 	%p1, %rd4, %rd1;
	shl.b32 	%r6, %r2, 3;
	mov.u32 	%r7, _ZZ17reduction_kernel2PdPKdlE4smem;
	add.s32 	%r3, %r7, %r6;
	@%p1 bra 	$L__BB0_2;
	cvta.to.global.u64 	%rd6, %rd3;
	shl.b64 	%rd7, %rd1, 3;
	add.s64 	%rd8, %rd6, %rd7;
	ld.global.f64 	%fd1, [%rd8];
	st.shared.f64 	[%r3], %fd1;
	bra.uni 	$L__BB0_3;
$L__BB0_2:
	mov.b64 	%rd5, 0;
	st.shared.u64 	[%r3], %rd5;
$L__BB0_3:
	bar.sync 	0;
	setp.gt.u32 	%p2, %r2, 511;
	@%p2 bra 	$L__BB0_5;
	ld.shared.f64 	%fd2, [%r3+4096];
	ld.shared.f64 	%fd3, [%r3];
	add.f64 	%fd4, %fd2, %fd3;
	st.shared.f64 	[%r3], %fd4;
$L__BB0_5:
	bar.sync 	0;
	setp.gt.u32 	%p3, %r2, 255;
	@%p3 bra 	$L__BB0_7;
	ld.shared.f64 	%fd5, [%r3+2048];
	ld.shared.f64 	%fd6, [%r3];
	add.f64 	%fd7, %fd5, %fd6;
	st.shared.f64 	[%r3], %fd7;
$L__BB0_7:
	bar.sync 	0;
	setp.gt.u32 	%p4, %r2, 127;
	@%p4 bra 	$L__BB0_9;
	ld.shared.f64 	%fd8, [%r3+1024];
	ld.shared.f64 	%fd9, [%r3];
	add.f64 	%fd10, %fd8, %fd9;
	st.shared.f64 	[%r3], %fd10;
$L__BB0_9:
	bar.sync 	0;
	setp.gt.u32 	%p5, %r2, 63;
	@%p5 bra 	$L__BB0_11;
	ld.shared.f64 	%fd11, [%r3+512];
	ld.shared.f64 	%fd12, [%r3];
	add.f64 	%fd13, %fd11, %fd12;
	st.shared.f64 	[%r3], %fd13;
$L__BB0_11:
	bar.sync 	0;
	setp.gt.u32 	%p6, %r2, 31;
	@%p6 bra 	$L__BB0_14;
	ld.shared.f64 	%fd14, [%r3+256];
	ld.shared.f64 	%fd15, [%r3];
	add.f64 	%fd16, %fd14, %fd15;
	st.shared.f64 	[%r3], %fd16;
	bar.warp.sync 	-1;
	ld.shared.f64 	%fd17, [%r3+128];
	ld.shared.f64 	%fd18, [%r3];
	add.f64 	%fd19, %fd17, %fd18;
	st.shared.f64 	[%r3], %fd19;
	bar.warp.sync 	-1;
	ld.shared.f64 	%fd20, [%r3+64];
	ld.shared.f64 	%fd21, [%r3];
	add.f64 	%fd22, %fd20, %fd21;
	st.shared.f64 	[%r3], %fd22;
	bar.warp.sync 	-1;
	ld.shared.f64 	%fd23, [%r3+32];
	ld.shared.f64 	%fd24, [%r3];
	add.f64 	%fd25, %fd23, %fd24;
	st.shared.f64 	[%r3], %fd25;
	bar.warp.sync 	-1;
	ld.shared.f64 	%fd26, [%r3+16];
	ld.shared.f64 	%fd27, [%r3];
	add.f64 	%fd28, %fd26, %fd27;
	st.shared.f64 	[%r3], %fd28;
	bar.warp.sync 	-1;
	setp.ne.s32 	%p7, %r2, 0;
	@%p7 bra 	$L__BB0_14;
	ld.shared.f64 	%fd29, [_ZZ17reduction_kernel2PdPKdlE4smem];
	ld.shared.f64 	%fd30, [_ZZ17reduction_kernel2PdPKdlE4smem+8];
	add.f64 	%fd31, %fd29, %fd30;
	cvta.to.global.u64 	%rd9, %rd2;
	mul.wide.u32 	%rd10, %r1, 8;
	add.s64 	%rd11, %rd9, %rd10;
	st.global.f64 	[%rd11], %fd31;
$L__BB0_14:
	ret;

}
	// .globl	_Z11mult_kernelPdS_S_l
.visible .entry _Z11mult_kernelPdS_S_l(
	.param .u64 .ptr .align 1 _Z11mult_kernelPdS_S_l_param_0,
	.param .u64 .ptr .align 1 _Z11mult_kernelPdS_S_l_param_1,
	.param .u64 .ptr .align 1 _Z11mult_kernelPdS_S_l_param_2,
	.param .u64 _Z11mult_kernelPdS_S_l_param_3
)
{
	.reg .pred 	%p<2>;
	.reg .b32 	%r<5>;
	.reg .b64 	%rd<13>;
	.reg .b64 	%fd<4>;

	ld.param.u64 	%rd2, [_Z11mult_kernelPdS_S_l_param_0];
	ld.param.u64 	%rd3, [_Z11mult_kernelPdS_S_l_param_1];
	ld.param.u64 	%rd4, [_Z11mult_kernelPdS_S_l_param_2];
	ld.param.u64 	%rd5, [_Z11mult_kernelPdS_S_l_param_3];
	mov.u32 	%r1, %ctaid.x;
	mov.u32 	%r2, %ntid.x;
	mov.u32 	%r3, %tid.x;
	mad.lo.s32 	%r4, %r1, %r2, %r3;
	cvt.s64.s32 	%rd1, %r4;
	setp.le.s64 	%p1, %rd5, %rd1;
	@%p1 bra 	$L__BB1_2;
	cvta.to.global.u64 	%rd6, %rd2;
	cvta.to.global.u64 	%rd7, %rd3;
	cvta.to.global.u64 	%rd8, %rd4;
	shl.b64 	%rd9, %rd1, 3;
	add.s64 	%rd10, %rd6, %rd9;
	ld.global.f64 	%fd1, [%rd10];
	add.s64 	%rd11, %rd7, %rd9;
	ld.global.f64 	%fd2, [%rd11];
	mul.f64 	%fd3, %fd1, %fd2;
	add.s64 	%rd12, %rd8, %rd9;
	st.global.f64 	[%rd12], %fd3;
$L__BB1_2:
	ret;

}
	// .globl	_Z8mvKernelPdS_lS_
.visible .entry _Z8mvKernelPdS_lS_(
	.param .u64 .ptr .align 1 _Z8mvKernelPdS_lS__param_0,
	.param .u64 .ptr .align 1 _Z8mvKernelPdS_lS__param_1,
	.param .u64 _Z8mvKernelPdS_lS__param_2,
	.param .u64 .ptr .align 1 _Z8mvKernelPdS_lS__param_3
)
{
	.reg .pred 	%p<12>;
	.reg .b32 	%r<5>;
	.reg .b64 	%rd<142>;
	.reg .b64 	%fd<99>;

	ld.param.u64 	%rd29, [_Z8mvKernelPdS_lS__param_0];
	ld.param.u64 	%rd30, [_Z8mvKernelPdS_lS__param_1];
	ld.param.u64 	%rd27, [_Z8mvKernelPdS_lS__param_2];
	ld.param.u64 	%rd28, [_Z8mvKernelPdS_lS__param_3];
	cvta.to.global.u64 	%rd1, %rd30;
	cvta.to.global.u64 	%rd2, %rd29;
	mov.u32 	%r1, %ctaid.x;
	mov.u32 	%r2, %ntid.x;
	mov.u32 	%r3, %tid.x;
	mad.lo.s32 	%r4, %r1, %r2, %r3;
	cvt.s64.s32 	%rd3, %r4;
	setp.le.s64 	%p1, %rd27, %rd3;
	setp.lt.s64 	%p2, %rd27, 1;
	or.pred  	%p3, %p1, %p2;
	@%p3 bra 	$L__BB2_12;
	cvta.to.global.u64 	%rd32, %rd28;
	mul.lo.s64 	%rd4, %rd27, %rd3;
	shl.b64 	%rd33, %rd3, 3;
	add.s64 	%rd5, %rd32, %rd33;
	ld.global.f64 	%fd95, [%rd5];
	and.b64  	%rd6, %rd27, 15;
	setp.lt.u64 	%p4, %rd27, 16;
	mov.b64 	%rd138, 0;
	@%p4 bra 	$L__BB2_4;
	and.b64  	%rd138, %rd27, 9223372036854775792;
	add.s64 	%rd135, %rd1, 64;
	shl.b64 	%rd34, %rd4, 3;
	add.s64 	%rd35, %rd34, %rd2;
	add.s64 	%rd134, %rd35, 64;
	mov.u64 	%rd136, %rd138;
$L__BB2_3:
	.pragma "nounroll";
	ld.global.f64 	%fd11, [%rd134+-64];
	ld.global.f64 	%fd12, [%rd135+-64];
	fma.rn.f64 	%fd13, %fd11, %fd12, %fd95;
	st.global.f64 	[%rd5], %fd13;
	ld.global.f64 	%fd14, [%rd134+-56];
	ld.global.f64 	%fd15, [%rd135+-56];
	fma.rn.f64 	%fd16, %fd14, %fd15, %fd13;
	st.global.f64 	[%rd5], %fd16;
	ld.global.f64 	%fd17, [%rd134+-48];
	ld.global.f64 	%fd18, [%rd135+-48];
	fma.rn.f64 	%fd19, %fd17, %fd18, %fd16;
	st.global.f64 	[%rd5], %fd19;
	ld.global.f64 	%fd20, [%rd134+-40];
	ld.global.f64 	%fd21, [%rd135+-40];
	fma.rn.f64 	%fd22, %fd20, %fd21, %fd19;
	st.global.f64 	[%rd5], %fd22;
	ld.global.f64 	%fd23, [%rd134+-32];
	ld.global.f64 	%fd24, [%rd135+-32];
	fma.rn.f64 	%fd25, %fd23, %fd24, %fd22;
	st.global.f64 	[%rd5], %fd25;
	ld.global.f64 	%fd26, [%rd134+-24];
	ld.global.f64 	%fd27, [%rd135+-24];
	fma.rn.f64 	%fd28, %fd26, %fd27, %fd25;
	st.global.f64 	[%rd5], %fd28;
	ld.global.f64 	%fd29, [%rd134+-16];
	ld.global.f64 	%fd30, [%rd135+-16];
	fma.rn.f64 	%fd31, %fd29, %fd30, %fd28;
	st.global.f64 	[%rd5], %fd31;
	ld.global.f64 	%fd32, [%rd134+-8];
	ld.global.f64 	%fd33, [%rd135+-8];
	fma.rn.f64 	%fd34, %fd32, %fd33, %fd31;
	st.global.f64 	[%rd5], %fd34;
	ld.global.f64 	%fd35, [%rd134];
	ld.global.f64 	%fd36, [%rd135];
	fma.rn.f64 	%fd37, %fd35, %fd36, %fd34;
	st.global.f64 	[%rd5], %fd37;
	ld.global.f64 	%fd38, [%rd134+8];
	ld.global.f64 	%fd39, [%rd135+8];
	fma.rn.f64 	%fd40, %fd38, %fd39, %fd37;
	st.global.f64 	[%rd5], %fd40;
	ld.global.f64 	%fd41, [%rd134+16];
	ld.global.f64 	%fd42, [%rd135+16];
	fma.rn.f64 	%fd43, %fd41, %fd42, %fd40;
	st.global.f64 	[%rd5], %fd43;
	ld.global.f64 	%fd44, [%rd134+24];
	ld.global.f64 	%fd45, [%rd135+24];
	fma.rn.f64 	%fd46, %fd44, %fd45, %fd43;
	st.global.f64 	[%rd5], %fd46;
	ld.global.f64 	%fd47, [%rd134+32];
	ld.global.f64 	%fd48, [%rd135+32];
	fma.rn.f64 	%fd49, %fd47, %fd48, %fd46;
	st.global.f64 	[%rd5], %fd49;
	ld.global.f64 	%fd50, [%rd134+40];
	ld.global.f64 	%fd51, [%rd135+40];
	fma.rn.f64 	%fd52, %fd50, %fd51, %fd49;
	st.global.f64 	[%rd5], %fd52;
	ld.global.f64 	%fd53, [%rd134+48];
	ld.global.f64 	%fd54, [%rd135+48];
	fma.rn.f64 	%fd55, %fd53, %fd54, %fd52;
	st.global.f64 	[%rd5], %fd55;
	ld.global.f64 	%fd56, [%rd134+56];
	ld.global.f64 	%fd57, [%rd135+56];
	fma.rn.f64 	%fd95, %fd56, %fd57, %fd55;
	st.global.f64 	[%rd5], %fd95;
	add.s64 	%rd136, %rd136, -16;
	add.s64 	%rd135, %rd135, 128;
	add.s64 	%rd134, %rd134, 128;
	setp.ne.s64 	%p5, %rd136, 0;
	@%p5 bra 	$L__BB2_3;
$L__BB2_4:
	setp.eq.s64 	%p6, %rd6, 0;
	@%p6 bra 	$L__BB2_12;
	and.b64  	%rd17, %rd27, 7;
	setp.lt.u64 	%p7, %rd6, 8;
	@%p7 bra 	$L__BB2_7;
	add.s64 	%rd36, %rd138, %rd4;
	shl.b64 	%rd37, %rd36, 3;
	add.s64 	%rd38, %rd2, %rd37;
	ld.global.f64 	%fd58, [%rd38];
	shl.b64 	%rd39, %rd138, 3;
	add.s64 	%rd40, %rd1, %rd39;
	ld.global.f64 	%fd59, [%rd40];
	fma.rn.f64 	%fd60, %fd58, %fd59, %fd95;
	st.global.f64 	[%rd5], %fd60;
	add.s64 	%rd41, %rd138, 1;
	and.b64  	%rd42, %rd41, 4294967295;
	add.s64 	%rd43, %rd42, %rd4;
	shl.b64 	%rd44, %rd43, 3;
	add.s64 	%rd45, %rd2, %rd44;
	ld.global.f64 	%fd61, [%rd45];
	shl.b64 	%rd46, %rd41, 3;
	and.b64  	%rd47, %rd46, 34359738360;
	add.s64 	%rd48, %rd1, %rd47;
	ld.global.f64 	%fd62, [%rd48];
	fma.rn.f64 	%fd63, %fd61, %fd62, %fd60;
	st.global.f64 	[%rd5], %fd63;
	add.s64 	%rd49, %rd138, 2;
	and.b64  	%rd50, %rd49, 4294967295;
	add.s64 	%rd51, %rd50, %rd4;
	shl.b64 	%rd52, %rd51, 3;
	add.s64 	%rd53, %rd2, %rd52;
	ld.global.f64 	%fd64, [%rd53];
	shl.b64 	%rd54, %rd49, 3;
	and.b64  	%rd55, %rd54, 34359738360;
	add.s64 	%rd56, %rd1, %rd55;
	ld.global.f64 	%fd65, [%rd56];
	fma.rn.f64 	%fd66, %fd64, %fd65, %fd63;
	st.global.f64 	[%rd5], %fd66;
	add.s64 	%rd57, %rd138, 3;
	and.b64  	%rd58, %rd57, 4294967295;
	add.s64 	%rd59, %rd58, %rd4;
	shl.b64 	%rd60, %rd59, 3;
	add.s64 	%rd61, %rd2, %rd60;
	ld.global.f64 	%fd67, [%rd61];
	shl.b64 	%rd62, %rd57, 3;
	and.b64  	%rd63, %rd62, 34359738360;
	add.s64 	%rd64, %rd1, %rd63;
	ld.global.f64 	%fd68, [%rd64];
	fma.rn.f64 	%fd69, %fd67, %fd68, %fd66;
	st.global.f64 	[%rd5], %fd69;
	add.s64 	%rd65, %rd138, 4;
	and.b64  	%rd66, %rd65, 4294967295;
	add.s64 	%rd67, %rd66, %rd4;
	shl.b64 	%rd68, %rd67, 3;
	add.s64 	%rd69, %rd2, %rd68;
	ld.global.f64 	%fd70, [%rd69];
	shl.b64 	%rd70, %rd65, 3;
	and.b64  	%rd71, %rd70, 34359738360;
	add.s64 	%rd72, %rd1, %rd71;
	ld.global.f64 	%fd71, [%rd72];
	fma.rn.f64 	%fd72, %fd70, %fd71, %fd69;
	st.global.f64 	[%rd5], %fd72;
	add.s64 	%rd73, %rd138, 5;
	and.b64  	%rd74, %rd73, 4294967295;
	add.s64 	%rd75, %rd74, %rd4;
	shl.b64 	%rd76, %rd75, 3;
	add.s64 	%rd77, %rd2, %rd76;
	ld.global.f64 	%fd73, [%rd77];
	shl.b64 	%rd78, %rd73, 3;
	and.b64  	%rd79, %rd78, 34359738360;
	add.s64 	%rd80, %rd1, %rd79;
	ld.global.f64 	%fd74, [%rd80];
	fma.rn.f64 	%fd75, %fd73, %fd74, %fd72;
	st.global.f64 	[%rd5], %fd75;
	add.s64 	%rd81, %rd138, 6;
	and.b64  	%rd82, %rd81, 4294967295;
	add.s64 	%rd83, %rd82, %rd4;
	shl.b64 	%rd84, %rd83, 3;
	add.s64 	%rd85, %rd2, %rd84;
	ld.global.f64 	%fd76, [%rd85];
	shl.b64 	%rd86, %rd81, 3;
	and.b64  	%rd87, %rd86, 34359738360;
	add.s64 	%rd88, %rd1, %rd87;
	ld.global.f64 	%fd77, [%rd88];
	fma.rn.f64 	%fd78, %fd76, %fd77, %fd75;
	st.global.f64 	[%rd5], %fd78;
	add.s64 	%rd89, %rd138, 7;
	and.b64  	%rd90, %rd89, 4294967295;
	add.s64 	%rd91, %rd90, %rd4;
	shl.b64 	%rd92, %rd91, 3;
	add.s64 	%rd93, %rd2, %rd92;
	ld.global.f64 	%fd79, [%rd93];
	shl.b64 	%rd94, %rd89, 3;
	and.b64  	%rd95, %rd94, 34359738360;
	add.s64 	%rd96, %rd1, %rd95;
	ld.global.f64 	%fd80, [%rd96];
	fma.rn.f64 	%fd95, %fd79, %fd80, %fd78;
	st.global.f64 	[%rd5], %fd95;
	add.s64 	%rd97, %rd138, 8;
	and.b64  	%rd138, %rd97, 4294967295;
$L__BB2_7:
	setp.eq.s64 	%p8, %rd17, 0;
	@%p8 bra 	$L__BB2_12;
	and.b64  	%rd140, %rd27, 3;
	setp.lt.u64 	%p9, %rd17, 4;
	@%p9 bra 	$L__BB2_10;
	add.s64 	%rd98, %rd138, %rd4;
	shl.b64 	%rd99, %rd98, 3;
	add.s64 	%rd100, %rd2, %rd99;
	ld.global.f64 	%fd81, [%rd100];
	shl.b64 	%rd101, %rd138, 3;
	add.s64 	%rd102, %rd1, %rd101;
	ld.global.f64 	%fd82, [%rd102];
	fma.rn.f64 	%fd83, %fd81, %fd82, %fd95;
	st.global.f64 	[%rd5], %fd83;
	add.s64 	%rd103, %rd138, 1;
	and.b64  	%rd104, %rd103, 4294967295;
	add.s64 	%rd105, %rd104, %rd4;
	shl.b64 	%rd106, %rd105, 3;
	add.s64 	%rd107, %rd2, %rd106;
	ld.global.f64 	%fd84, [%rd107];
	shl.b64 	%rd108, %rd103, 3;
	and.b64  	%rd109, %rd108, 34359738360;
	add.s64 	%rd110, %rd1, %rd109;
	ld.global.f64 	%fd85, [%rd110];
	fma.rn.f64 	%fd86, %fd84, %fd85, %fd83;
	st.global.f64 	[%rd5], %fd86;
	add.s64 	%rd111, %rd138, 2;
	and.b64  	%rd112, %rd111, 4294967295;
	add.s64 	%rd113, %rd112, %rd4;
	shl.b64 	%rd114, %rd113, 3;
	add.s64 	%rd115, %rd2, %rd114;
	ld.global.f64 	%fd87, [%rd115];
	shl.b64 	%rd116, %rd111, 3;
	and.b64  	%rd117, %rd116, 34359738360;
	add.s64 	%rd118, %rd1, %rd117;
	ld.global.f64 	%fd88, [%rd118];
	fma.rn.f64 	%fd89, %fd87, %fd88, %fd86;
	st.global.f64 	[%rd5], %fd89;
	add.s64 	%rd119, %rd138, 3;
	and.b64  	%rd120, %rd119, 4294967295;
	add.s64 	%rd121, %rd120, %rd4;
	shl.b64 	%rd122, %rd121, 3;
	add.s64 	%rd123, %rd2, %rd122;
	ld.global.f64 	%fd90, [%rd123];
	shl.b64 	%rd124, %rd119, 3;
	and.b64  	%rd125, %rd124, 34359738360;
	add.s64 	%rd126, %rd1, %rd125;
	ld.global.f64 	%fd91, [%rd126];
	fma.rn.f64 	%fd95, %fd90, %fd91, %fd89;
	st.global.f64 	[%rd5], %fd95;
	add.s64 	%rd127, %rd138, 4;
	and.b64  	%rd138, %rd127, 4294967295;
$L__BB2_10:
	setp.eq.s64 	%p10, %rd140, 0;
	@%p10 bra 	$L__BB2_12;
$L__BB2_11:
	.pragma "nounroll";
	add.s64 	%rd128, %rd138, %rd4;
	shl.b64 	%rd129, %rd128, 3;
	add.s64 	%rd130, %rd2, %rd129;
	ld.global.f64 	%fd92, [%rd130];
	shl.b64 	%rd131, %rd138, 3;
	add.s64 	%rd132, %rd1, %rd131;
	ld.global.f64 	%fd93, [%rd132];
	fma.rn.f64 	%fd95, %fd92, %fd93, %fd95;
	st.global.f64 	[%rd5], %fd95;
	add.s64 	%rd133, %rd138, 1;
	and.b64  	%rd138, %rd133, 4294967295;
	add.s64 	%rd140, %rd140, -1;
	setp.ne.s64 	%p11, %rd140, 0;
	@%p11 bra 	$L__BB2_11;
$L__BB2_12:
	ret;

}


// ===== COMPILED SASS (sm_100) =====

	.target	sm_100

	.elftype	@"ET_EXEC"


//--------------------- .note.nv.tkinfo           --------------------------
	.section	.note.nv.tkinfo,"",@"SHT_NOTE"
	.sectionflags	@"SHF_NOTE_NV_TKINFO"
	.tkinfo
        /*0018*/ 	.word	0x00000002
        /*0030*/ 	.string	""
        /*0030*/ 	.string	"ptxas"
        /*0030*/ 	.string	"Cuda compilation tools, release 13.0, V13.0.88"
        /*0030*/ 	.string	"Build cuda_13.0.r13.0/compiler.36424714_0"
        /*0030*/ 	.string	"-arch sm_100 -m 64 "



//--------------------- .note.nv.cuinfo           --------------------------
	.section	.note.nv.cuinfo,"",@"SHT_NOTE"
	.sectionflags	@"SHF_NOTE_NV_CUINFO"
        /*0018*/ 	.short	0x0002
        /*001a*/ 	.short	0x0064
        /*001c*/ 	.short	0x0082
	.zero		2


//--------------------- .nv.info                  --------------------------
	.section	.nv.info,"",@"SHT_CUDA_INFO"
	.align	4


	//----- nvinfo : EIATTR_REGCOUNT
	.align		4
        /*0000*/ 	.byte	0x04, 0x2f
        /*0002*/ 	.short	(.L_1 - .L_0)
	.align		4
.L_0:
        /*0004*/ 	.word	index@(_Z17reduction_kernel2PdPKdl)
        /*0008*/ 	.word	0x0000000e


	//----- nvinfo : EIATTR_FRAME_SIZE
	.align		4
.L_1:
        /*000c*/ 	.byte	0x04, 0x11
        /*000e*/ 	.short	(.L_3 - .L_2)
	.align		4
.L_2:
        /*0010*/ 	.word	index@(_Z17reduction_kernel2PdPKdl)
        /*0014*/ 	.word	0x00000000


	//----- nvinfo : EIATTR_REGCOUNT
	.align		4
.L_3:
        /*0018*/ 	.byte	0x04, 0x2f
        /*001a*/ 	.short	(.L_5 - .L_4)
	.align		4
.L_4:
        /*001c*/ 	.word	index@(_Z11mult_kernelPdS_S_l)
        /*0020*/ 	.word	0x0000000c


	//----- nvinfo : EIATTR_FRAME_SIZE
	.align		4
.L_5:
        /*0024*/ 	.byte	0x04, 0x11
        /*0026*/ 	.short	(.L_7 - .L_6)
	.align		4
.L_6:
        /*0028*/ 	.word	index@(_Z11mult_kernelPdS_S_l)
        /*002c*/ 	.word	0x00000000


	//----- nvinfo : EIATTR_REGCOUNT
	.align		4
.L_7:
        /*0030*/ 	.byte	0x04, 0x2f
        /*0032*/ 	.short	(.L_9 - .L_8)
	.align		4
.L_8:
        /*0034*/ 	.word	index@(_Z8mvKernelPdS_lS_)
        /*0038*/ 	.word	0x0000001e


	//----- nvinfo : EIATTR_FRAME_SIZE
	.align		4
.L_9:
        /*003c*/ 	.byte	0x04, 0x11
        /*003e*/ 	.short	(.L_11 - .L_10)
	.align		4
.L_10:
        /*0040*/ 	.word	index@(_Z8mvKernelPdS_lS_)
        /*0044*/ 	.word	0x00000000


	//----- nvinfo : EIATTR_MIN_STACK_SIZE
	.align		4
.L_11:
        /*0048*/ 	.byte	0x04, 0x12
        /*004a*/ 	.short	(.L_13 - .L_12)
	.align		4
.L_12:
        /*004c*/ 	.word	index@(_Z8mvKernelPdS_lS_)
        /*0050*/ 	.word	0x00000000


	//----- nvinfo : EIATTR_MIN_STACK_SIZE
	.align		4
.L_13:
        /*0054*/ 	.byte	0x04, 0x12
        /*0056*/ 	.short	(.L_15 - .L_14)
	.align		4
.L_14:
        /*0058*/ 	.word	index@(_Z11mult_kernelPdS_S_l)
        /*005c*/ 	.word	0x00000000


	//----- nvinfo : EIATTR_MIN_STACK_SIZE
	.align		4
.L_15:
        /*0060*/ 	.byte	0x04, 0x12
        /*0062*/ 	.short	(.L_17 - .L_16)
	.align		4
.L_16:
        /*0064*/ 	.word	index@(_Z17reduction_kernel2PdPKdl)
        /*0068*/ 	.word	0x00000000
.L_17:


//--------------------- .nv.compat                --------------------------
	.section	.nv.compat,"",@"SHT_CUDA_COMPAT_INFO"
	.align	4
        /*0000*/ 	.byte	0x02, 0x09, 0x00, 0x00, 0x02, 0x02, 0x01, 0x00, 0x02, 0x05, 0x05, 0x00, 0x03, 0x07, 0x01, 0x01
        /*0010*/ 	.byte	0x02, 0x03, 0x00, 0x00, 0x02, 0x06, 0x01, 0x00, 0x04, 0x0b, 0x08, 0x00, 0x01, 0x00, 0x00, 0x00
        /*0020*/ 	.byte	0x00, 0x00, 0x00, 0x00


//--------------------- .nv.info._Z8mvKernelPdS_lS_ --------------------------
	.section	.nv.info._Z8mvKernelPdS_lS_,"",@"SHT_CUDA_INFO"
	.sectionflags	@""
	.align	4


	//----- nvinfo : EIATTR_CUDA_API_VERSION
	.align		4
        /*0000*/ 	.byte	0x04, 0x37
        /*0002*/ 	.short	(.L_19 - .L_18)
.L_18:
        /*0004*/ 	.word	0x00000082


	//----- nvinfo : EIATTR_KPARAM_INFO
	.align		4
.L_19:
        /*0008*/ 	.byte	0x04, 0x17
        /*000a*/ 	.short	(.L_21 - .L_20)
.L_20:
        /*000c*/ 	.word	0x00000000
        /*0010*/ 	.short	0x0003
        /*0012*/ 	.short	0x0018
        /*0014*/ 	.byte	0x00, 0xf5, 0x21, 0x00


	//----- nvinfo : EIATTR_KPARAM_INFO
	.align		4
.L_21:
        /*0018*/ 	.byte	0x04, 0x17
        /*001a*/ 	.short	(.L_23 - .L_22)
.L_22:
        /*001c*/ 	.word	0x00000000
        /*0020*/ 	.short	0x0002
        /*0022*/ 	.short	0x0010
        /*0024*/ 	.byte	0x00, 0xf0, 0x21, 0x00


	//----- nvinfo : EIATTR_KPARAM_INFO
	.align		4
.L_23:
        /*0028*/ 	.byte	0x04, 0x17
        /*002a*/ 	.short	(.L_25 - .L_24)
.L_24:
        /*002c*/ 	.word	0x00000000
        /*0030*/ 	.short	0x0001
        /*0032*/ 	.short	0x0008
        /*0034*/ 	.byte	0x00, 0xf5, 0x21, 0x00


	//----- nvinfo : EIATTR_KPARAM_INFO
	.align		4
.L_25:
        /*0038*/ 	.byte	0x04, 0x17
        /*003a*/ 	.short	(.L_27 - .L_26)
.L_26:
        /*003c*/ 	.word	0x00000000
        /*0040*/ 	.short	0x0000
        /*0042*/ 	.short	0x0000
        /*0044*/ 	.byte	0x00, 0xf5, 0x21, 0x00


	//----- nvinfo : EIATTR_SPARSE_MMA_MASK
	.align		4
.L_27:
        /*0048*/ 	.byte	0x03, 0x50
        /*004a*/ 	.short	0x0000


	//----- nvinfo : EIATTR_MAXREG_COUNT
	.align		4
        /*004c*/ 	.byte	0x03, 0x1b
        /*004e*/ 	.short	0x00ff


	//----- nvinfo : EIATTR_MERCURY_ISA_VERSION
	.align		4
        /*0050*/ 	.byte	0x03, 0x5f
        /*0052*/ 	.short	0x0101


	//----- nvinfo : EIATTR_VRC_CTA_INIT_COUNT
	.align		4
        /*0054*/ 	.byte	0x02, 0x4a
	.zero		1
	.zero		1


	//----- nvinfo : EIATTR_EXIT_INSTR_OFFSETS
	.align		4
        /*0058*/ 	.byte	0x04, 0x1c
        /*005a*/ 	.short	(.L_29 - .L_28)


	//   ....[0]....
.L_28:
        /*005c*/ 	.word	0x000000b0


	//   ....[1]....
        /*0060*/ 	.word	0x00000750


	//   ....[2]....
        /*0064*/ 	.word	0x00000fa0


	//   ....[3]....
        /*0068*/ 	.word	0x00001420


	//   ....[4]....
        /*006c*/ 	.word	0x00001540


	//----- nvinfo : EIATTR_CBANK_PARAM_SIZE
	.align		4
.L_29:
        /*0070*/ 	.byte	0x03, 0x19
        /*0072*/ 	.short	0x0020


	//----- nvinfo : EIATTR_PARAM_CBANK
	.align		4
        /*0074*/ 	.byte	0x04, 0x0a
        /*0076*/ 	.short	(.L_31 - .L_30)
	.align		4
.L_30:
        /*0078*/ 	.word	index@(.nv.constant0._Z8mvKernelPdS_lS_)
        /*007c*/ 	.short	0x0380
        /*007e*/ 	.short	0x0020


	//----- nvinfo : EIATTR_SW_WAR
	.align		4
.L_31:
        /*0080*/ 	.byte	0x04, 0x36
        /*0082*/ 	.short	(.L_33 - .L_32)
.L_32:
        /*0084*/ 	.word	0x00000008
.L_33:


//--------------------- .nv.info._Z11mult_kernelPdS_S_l --------------------------
	.section	.nv.info._Z11mult_kernelPdS_S_l,"",@"SHT_CUDA_INFO"
	.sectionflags	@""
	.align	4


	//----- nvinfo : EIATTR_CUDA_API_VERSION
	.align		4
        /*0000*/ 	.byte	0x04, 0x37
        /*0002*/ 	.short	(.L_35 - .L_34)
.L_34:
        /*0004*/ 	.word	0x00000082


	//----- nvinfo : EIATTR_KPARAM_INFO
	.align		4
.L_35:
        /*0008*/ 	.byte	0x04, 0x17
        /*000a*/ 	.short	(.L_37 - .L_36)
.L_36:
        /*000c*/ 	.word	0x00000000
        /*0010*/ 	.short	0x0003
        /*0012*/ 	.short	0x0018
        /*0014*/ 	.byte	0x00, 0xf0, 0x21, 0x00


	//----- nvinfo : EIATTR_KPARAM_INFO
	.align		4
.L_37:
        /*0018*/ 	.byte	0x04, 0x17
        /*001a*/ 	.short	(.L_39 - .L_38)
.L_38:
        /*001c*/ 	.word	0x00000000
        /*0020*/ 	.short	0x0002
        /*0022*/ 	.short	0x0010
        /*0024*/ 	.byte	0x00, 0xf5, 0x21, 0x00


	//----- nvinfo : EIATTR_KPARAM_INFO
	.align		4
.L_39:
        /*0028*/ 	.byte	0x04, 0x17
        /*002a*/ 	.short	(.L_41 - .L_40)
.L_40:
        /*002c*/ 	.word	0x00000000
        /*0030*/ 	.short	0x0001
        /*0032*/ 	.short	0x0008
        /*0034*/ 	.byte	0x00, 0xf5, 0x21, 0x00


	//----- nvinfo : EIATTR_KPARAM_INFO
	.align		4
.L_41:
        /*0038*/ 	.byte	0x04, 0x17
        /*003a*/ 	.short	(.L_43 - .L_42)
.L_42:
        /*003c*/ 	.word	0x00000000
        /*0040*/ 	.short	0x0000
        /*0042*/ 	.short	0x0000
        /*0044*/ 	.byte	0x00, 0xf5, 0x21, 0x00


	//----- nvinfo : EIATTR_SPARSE_MMA_MASK
	.align		4
.L_43:
        /*0048*/ 	.byte	0x03, 0x50
        /*004a*/ 	.short	0x0000


	//----- nvinfo : EIATTR_MAXREG_COUNT
	.align		4
        /*004c*/ 	.byte	0x03, 0x1b
        /*004e*/ 	.short	0x00ff


	//----- nvinfo : EIATTR_MERCURY_ISA_VERSION
	.align		4
        /*0050*/ 	.byte	0x03, 0x5f
        /*0052*/ 	.short	0x0101


	//----- nvinfo : EIATTR_VRC_CTA_INIT_COUNT
	.align		4
        /*0054*/ 	.byte	0x02, 0x4a
	.zero		1
	.zero		1


	//----- nvinfo : EIATTR_EXIT_INSTR_OFFSETS
	.align		4
        /*0058*/ 	.byte	0x04, 0x1c
        /*005a*/ 	.short	(.L_45 - .L_44)


	//   ....[0]....
.L_44:
        /*005c*/ 	.word	0x00000090


	//   ....[1]....
        /*0060*/ 	.word	0x00000190


	//----- nvinfo : EIATTR_CBANK_PARAM_SIZE
	.align		4
.L_45:
        /*0064*/ 	.byte	0x03, 0x19
        /*0066*/ 	.short	0x0020


	//----- nvinfo : EIATTR_PARAM_CBANK
	.align		4
        /*0068*/ 	.byte	0x04, 0x0a
        /*006a*/ 	.short	(.L_47 - .L_46)
	.align		4
.L_46:
        /*006c*/ 	.word	index@(.nv.constant0._Z11mult_kernelPdS_S_l)
        /*0070*/ 	.short	0x0380
        /*0072*/ 	.short	0x0020


	//----- nvinfo : EIATTR_SW_WAR
	.align		4
.L_47:
        /*0074*/ 	.byte	0x04, 0x36
        /*0076*/ 	.short	(.L_49 - .L_48)
.L_48:
        /*0078*/ 	.word	0x00000008
.L_49:


//--------------------- .nv.info._Z17reduction_kernel2PdPKdl --------------------------
	.section	.nv.info._Z17reduction_kernel2PdPKdl,"",@"SHT_CUDA_INFO"
	.sectionflags	@""
	.align	4


	//----- nvinfo : EIATTR_CUDA_API_VERSION
	.align		4
        /*0000*/ 	.byte	0x04, 0x37
        /*0002*/ 	.short	(.L_51 - .L_50)
.L_50:
        /*0004*/ 	.word	0x00000082


	//----- nvinfo : EIATTR_KPARAM_INFO
	.align		4
.L_51:
        /*0008*/ 	.byte	0x04, 0x17
        /*000a*/ 	.short	(.L_53 - .L_52)
.L_52:
        /*000c*/ 	.word	0x00000000
        /*0010*/ 	.short	0x0002
        /*0012*/ 	.short	0x0010
        /*0014*/ 	.byte	0x00, 0xf0, 0x21, 0x00


	//----- nvinfo : EIATTR_KPARAM_INFO
	.align		4
.L_53:
        /*0018*/ 	.byte	0x04, 0x17
        /*001a*/ 	.short	(.L_55 - .L_54)
.L_54:
        /*001c*/ 	.word	0x00000000
        /*0020*/ 	.short	0x0001
        /*0022*/ 	.short	0x0008
        /*0024*/ 	.byte	0x00, 0xf5, 0x21, 0x00


	//----- nvinfo : EIATTR_KPARAM_INFO
	.align		4
.L_55:
        /*0028*/ 	.byte	0x04, 0x17
        /*002a*/ 	.short	(.L_57 - .L_56)
.L_56:
        /*002c*/ 	.word	0x00000000
        /*0030*/ 	.short	0x0000
        /*0032*/ 	.short	0x0000
        /*0034*/ 	.byte	0x00, 0xf5, 0x21, 0x00


	//----- nvinfo : EIATTR_SPARSE_MMA_MASK
	.align		4
.L_57:
        /*0038*/ 	.byte	0x03, 0x50
        /*003a*/ 	.short	0x0000


	//----- nvinfo : EIATTR_MAXREG_COUNT
	.align		4
        /*003c*/ 	.byte	0x03, 0x1b
        /*003e*/ 	.short	0x00ff


	//----- nvinfo : EIATTR_NUM_BARRIERS
	.align		4
        /*0040*/ 	.byte	0x02, 0x4c
        /*0042*/ 	.byte	0x01
	.zero		1


	//----- nvinfo : EIATTR_MERCURY_ISA_VERSION
	.align		4
        /*0044*/ 	.byte	0x03, 0x5f
        /*0046*/ 	.short	0x0101


	//----- nvinfo : EIATTR_COOP_GROUP_MASK_REGIDS
	.align		4
        /*0048*/ 	.byte	0x04, 0x29
        /*004a*/ 	.short	(.L_59 - .L_58)


	//   ....[0]....
.L_58:
        /*004c*/ 	.word	0xffffffff


	//   ....[1]....
        /*0050*/ 	.word	0xffffffff


	//   ....[2]....
        /*0054*/ 	.word	0xffffffff


	//   ....[3]....
        /*0058*/ 	.word	0xffffffff


	//   ....[4]....
        /*005c*/ 	.word	0xffffffff


	//----- nvinfo : EIATTR_COOP_GROUP_INSTR_OFFSETS
	.align		4
.L_59:
        /*0060*/ 	.byte	0x04, 0x28
        /*0062*/ 	.short	(.L_61 - .L_60)


	//   ....[0]....
.L_60:
        /*0064*/ 	.word	0x00000340


	//   ....[1]....
        /*0068*/ 	.word	0x00000390


	//   ....[2]....
        /*006c*/ 	.word	0x000003e0


	//   ....[3]....
        /*0070*/ 	.word	0x00000430


	//   ....[4]....
        /*0074*/ 	.word	0x00000480


	//----- nvinfo : EIATTR_VRC_CTA_INIT_COUNT
	.align		4
.L_61:
        /*0078*/ 	.byte	0x02, 0x4a
	.zero		1
	.zero		1


	//----- nvinfo : EIATTR_EXIT_INSTR_OFFSETS
	.align		4
        /*007c*/ 	.byte	0x04, 0x1c
        /*007e*/ 	.short	(.L_63 - .L_62)


	//   ....[0]....
.L_62:
        /*0080*/ 	.word	0x000002e0


	//   ....[1]....
        /*0084*/ 	.word	0x00000490


	//   ....[2]....
        /*0088*/ 	.word	0x000004f0


	//----- nvinfo : EIATTR_CBANK_PARAM_SIZE
	.align		4
.L_63:
        /*008c*/ 	.byte	0x03, 0x19
        /*008e*/ 	.short	0x0018


	//----- nvinfo : EIATTR_PARAM_CBANK
	.align		4
        /*0090*/ 	.byte	0x04, 0x0a
        /*0092*/ 	.short	(.L_65 - .L_64)
	.align		4
.L_64:
        /*0094*/ 	.word	index@(.nv.constant0._Z17reduction_kernel2PdPKdl)
        /*0098*/ 	.short	0x0380
        /*009a*/ 	.short	0x0018


	//----- nvinfo : EIATTR_SW_WAR
	.align		4
.L_65:
        /*009c*/ 	.byte	0x04, 0x36
        /*009e*/ 	.short	(.L_67 - .L_66)
.L_66:
        /*00a0*/ 	.word	0x00000008
.L_67:


//--------------------- .nv.callgraph             --------------------------
	.section	.nv.callgraph,"",@"SHT_CUDA_CALLGRAPH"
	.align	4
	.sectionentsize	8
	.align		4
        /*0000*/ 	.word	0x00000000
	.align		4
        /*0004*/ 	.word	0xffffffff
	.align		4
        /*0008*/ 	.word	0x00000000
	.align		4
        /*000c*/ 	.word	0xfffffffe
	.align		4
        /*0010*/ 	.word	0x00000000
	.align		4
        /*0014*/ 	.word	0xfffffffd
	.align		4
        /*0018*/ 	.word	0x00000000
	.align		4
        /*001c*/ 	.word	0xfffffffc


//--------------------- .text._Z8mvKernelPdS_lS_  --------------------------
	.section	.text._Z8mvKernelPdS_lS_,"ax",@progbits
	.align	128
        .global         _Z8mvKernelPdS_lS_
        .type           _Z8mvKernelPdS_lS_,@function
        .size           _Z8mvKernelPdS_lS_,(.L_x_8 - _Z8mvKernelPdS_lS_)
        .other          _Z8mvKernelPdS_lS_,@"STO_CUDA_ENTRY STV_DEFAULT"
_Z8mvKernelPdS_lS_:
.text._Z8mvKernelPdS_lS_:
[----:B------:R-:W-:Y:S01]  /*0000*/  LDC R1, c[0x0][0x37c] ;  /* 0x0000df00ff017b82 */ /* 0x000fe20000000800 */
[----:B------:R-:W0:Y:S07]  /*0010*/  S2R R0, SR_TID.X ;  /* 0x0000000000007919 */ /* 0x000e2e0000002100 */
[----:B------:R-:W0:Y:S08]  /*0020*/  S2UR UR4, SR_CTAID.X ;  /* 0x00000000000479c3 */ /* 0x000e300000002500 */
[----:B------:R-:W0:Y:S08]  /*0030*/  LDC R7, c[0x0][0x360] ;  /* 0x0000d800ff077b82 */ /* 0x000e300000000800 */
[----:B------:R-:W1:Y:S01]  /*0040*/  LDC.64 R2, c[0x0][0x390] ;  /* 0x0000e400ff027b82 */ /* 0x000e620000000a00 */
[----:B0-----:R-:W-:-:S05]  /*0050*/  IMAD R7, R7, UR4, R0 ;  /* 0x0000000407077c24 */ /* 0x001fca000f8e0200 */
[----:B------:R-:W-:Y:S02]  /*0060*/  SHF.R.S32.HI R0, RZ, 0x1f, R7 ;  /* 0x0000001fff007819 */ /* 0x000fe40000011407 */
[----:B-1----:R-:W-:Y:S02]  /*0070*/  ISETP.GE.U32.AND P0, PT, R2, 0x1, PT ;  /* 0x000000010200780c */ /* 0x002fe40003f06070 */
[----:B------:R-:W-:Y:S02]  /*0080*/  ISETP.GE.U32.AND P1, PT, R7, R2, PT ;  /* 0x000000020700720c */ /* 0x000fe40003f26070 */
[----:B------:R-:W-:-:S04]  /*0090*/  ISETP.GE.AND.EX P0, PT, R3, RZ, PT, P0 ;  /* 0x000000ff0300720c */ /* 0x000fc80003f06300 */
[----:B------:R-:W-:-:S13]  /*00a0*/  ISETP.GE.OR.EX P0, PT, R0, R3, !P0, P1 ;  /* 0x000000030000720c */ /* 0x000fda0004706710 */
[----:B------:R-:W-:Y:S05]  /*00b0*/  @P0 EXIT ;  /* 0x000000000000094d */ /* 0x000fea0003800000 */
[----:B------:R-:W0:Y:S01]  /*00c0*/  LDCU.64 UR4, c[0x0][0x398] ;  /* 0x00007300ff0477ac */ /* 0x000e220008000a00 */
[C---:B------:R-:W-:Y:S01]  /*00d0*/  ISETP.GE.U32.AND P1, PT, R2.reuse, 0x10, PT ;  /* 0x000000100200780c */ /* 0x040fe20003f26070 */
[----:B------:R-:W1:Y:S03]  /*00e0*/  LDCU.64 UR6, c[0x0][0x358] ;  /* 0x00006b00ff0677ac */ /* 0x000e660008000a00 */
[----:B------:R-:W-:Y:S02]  /*00f0*/  ISETP.GE.U32.AND.EX P1, PT, R3, RZ, PT, P1 ;  /* 0x000000ff0300720c */ /* 0x000fe40003f26110 */
[----:B------:R-:W-:Y:S02]  /*0100*/  LOP3.LUT R12, R2, 0xf, RZ, 0xc0, !PT ;  /* 0x0000000f020c7812 */ /* 0x000fe400078ec0ff */
[----:B0-----:R-:W-:-:S04]  /*0110*/  LEA R4, P0, R7, UR4, 0x3 ;  /* 0x0000000407047c11 */ /* 0x001fc8000f8018ff */
[----:B------:R-:W-:Y:S01]  /*0120*/  LEA.HI.X R5, R7, UR5, R0, 0x3, P0 ;  /* 0x0000000507057c11 */ /* 0x000fe200080f1c00 */
[----:B------:R-:W-:Y:S01]  /*0130*/  IMAD R0, R0, R2, RZ ;  /* 0x0000000200007224 */ /* 0x000fe200078e02ff */
[----:B------:R-:W-:-:S03]  /*0140*/  ISETP.NE.U32.AND P0, PT, R12, RZ, PT ;  /* 0x000000ff0c00720c */ /* 0x000fc60003f05070 */
[C---:B------:R-:W-:Y:S01]  /*0150*/  IMAD R13, R7.reuse, R3, R0 ;  /* 0x00000003070d7224 */ /* 0x040fe200078e0200 */
[----:B-1----:R0:W5:Y:S01]  /*0160*/  LDG.E.64 R20, desc[UR6][R4.64] ;  /* 0x0000000604147981 */ /* 0x002162000c1e1b00 */
[----:B------:R-:W-:Y:S01]  /*0170*/  IMAD.WIDE.U32 R6, R7, R2, RZ ;  /* 0x0000000207067225 */ /* 0x000fe200078e00ff */
[----:B------:R-:W-:-:S03]  /*0180*/  ISETP.NE.AND.EX P0, PT, RZ, RZ, PT, P0 ;  /* 0x000000ffff00720c */ /* 0x000fc60003f05300 */
[----:B------:R-:W-:Y:S02]  /*0190*/  IMAD.MOV.U32 R15, RZ, RZ, RZ ;  /* 0x000000ffff0f7224 */ /* 0x000fe400078e00ff */
[----:B------:R-:W-:Y:S02]  /*01a0*/  IMAD.MOV.U32 R0, RZ, RZ, RZ ;  /* 0x000000ffff007224 */ /* 0x000fe400078e00ff */
[----:B------:R-:W-:Y:S01]  /*01b0*/  IMAD.IADD R13, R7, 0x1, R13 ;  /* 0x00000001070d7824 */ /* 0x000fe200078e020d */
[----:B0-----:R-:W-:Y:S06]  /*01c0*/  @!P1 BRA `(.L_x_0) ;  /* 0x0000000400609947 */ /* 0x001fec0003800000 */
[----:B------:R-:W0:Y:S01]  /*01d0*/  LDCU.128 UR8, c[0x0][0x380] ;  /* 0x00007000ff0877ac */ /* 0x000e220008000c00 */
[----:B------:R-:W-:Y:S02]  /*01e0*/  LOP3.LUT R0, R3, 0x7fffffff, RZ, 0xc0, !PT ;  /* 0x7fffffff03007812 */ /* 0x000fe400078ec0ff */
[----:B------:R-:W-:-:S03]  /*01f0*/  LOP3.LUT R15, R2, 0xfffffff0, RZ, 0xc0, !PT ;  /* 0xfffffff0020f7812 */ /* 0x000fc600078ec0ff */
[----:B------:R-:W-:Y:S02]  /*0200*/  IMAD.MOV.U32 R14, RZ, RZ, R0 ;  /* 0x000000ffff0e7224 */ /* 0x000fe400078e0000 */
[----:B------:R-:W-:Y:S01]  /*0210*/  IMAD.MOV.U32 R3, RZ, RZ, R15 ;  /* 0x000000ffff037224 */ /* 0x000fe200078e000f */
[----:B0-----:R-:W-:Y:S01]  /*0220*/  UIADD3 UR4, UP0, UPT, UR10, 0x40, URZ ;  /* 0x000000400a047890 */ /* 0x001fe2000ff1e0ff */
[----:B------:R-:W-:-:S03]  /*0230*/  LEA R10, P1, R6, UR8, 0x3 ;  /* 0x00000008060a7c11 */ /* 0x000fc6000f8218ff */
[----:B------:R-:W-:Y:S01]  /*0240*/  UIADD3.X UR5, UPT, UPT, URZ, UR11, URZ, UP0, !UPT ;  /* 0x0000000bff057290 */ /* 0x000fe200087fe4ff */
[----:B------:R-:W-:Y:S01]  /*0250*/  IADD3 R10, P2, PT, R10, 0x40, RZ ;  /* 0x000000400a0a7810 */ /* 0x000fe20007f5e0ff */
[----:B------:R-:W-:Y:S01]  /*0260*/  IMAD.U32 R16, RZ, RZ, UR4 ;  /* 0x00000004ff107e24 */ /* 0x000fe2000f8e00ff */
[----:B------:R-:W-:-:S03]  /*0270*/  LEA.HI.X R11, R6, UR9, R13, 0x3, P1 ;  /* 0x00000009060b7c11 */ /* 0x000fc600088f1c0d */
[----:B------:R-:W-:Y:S02]  /*0280*/  IMAD.U32 R17, RZ, RZ, UR5 ;  /* 0x00000005ff117e24 */ /* 0x000fe4000f8e00ff */
[----:B------:R-:W-:-:S07]  /*0290*/  IMAD.X R11, RZ, RZ, R11, P2 ;  /* 0x000000ffff0b7224 */ /* 0x000fce00010e060b */
.L_x_1:
[----:B------:R-:W-:Y:S02]  /*02a0*/  IMAD.MOV.U32 R8, RZ, RZ, R16 ;  /* 0x000000ffff087224 */ /* 0x000fe400078e0010 */
[----:B------:R-:W-:Y:S02]  /*02b0*/  IMAD.MOV.U32 R9, RZ, RZ, R17 ;  /* 0x000000ffff097224 */ /* 0x000fe400078e0011 */
[----:B------:R-:W2:Y:S04]  /*02c0*/  LDG.E.64 R16, desc[UR6][R10.64+-0x40] ;  /* 0xffffc0060a107981 */ /* 0x000ea8000c1e1b00 */
[----:B-1----:R-:W2:Y:S02]  /*02d0*/  LDG.E.64 R18, desc[UR6][R8.64+-0x40] ;  /* 0xffffc00608127981 */ /* 0x002ea4000c1e1b00 */
[----:B--2--5:R-:W-:-:S07]  /*02e0*/  DFMA R16, R16, R18, R20 ;  /* 0x000000121010722b */ /* 0x024fce0000000014 */
[----:B------:R0:W-:Y:S04]  /*02f0*/  STG.E.64 desc[UR6][R4.64], R16 ;  /* 0x0000001004007986 */ /* 0x0001e8000c101b06 */
[----:B------:R-:W2:Y:S04]  /*0300*/  LDG.E.64 R18, desc[UR6][R10.64+-0x38] ;  /* 0xffffc8060a127981 */ /* 0x000ea8000c1e1b00 */
[----:B------:R-:W2:Y:S02]  /*0310*/  LDG.E.64 R20, desc[UR6][R8.64+-0x38] ;  /* 0xffffc80608147981 */ /* 0x000ea4000c1e1b00 */
[----:B--2---:R-:W-:-:S07]  /*0320*/  DFMA R18, R18, R20, R16 ;  /* 0x000000141212722b */ /* 0x004fce0000000010 */
[----:B------:R1:W-:Y:S04]  /*0330*/  STG.E.64 desc[UR6][R4.64], R18 ;  /* 0x0000001204007986 */ /* 0x0003e8000c101b06 */
[----:B------:R-:W2:Y:S04]  /*0340*/  LDG.E.64 R20, desc[UR6][R10.64+-0x30] ;  /* 0xffffd0060a147981 */ /* 0x000ea8000c1e1b00 */
[----:B------:R-:W2:Y:S02]  /*0350*/  LDG.E.64 R22, desc[UR6][R8.64+-0x30] ;  /* 0xffffd00608167981 */ /* 0x000ea4000c1e1b00 */
[----:B--2---:R-:W-:-:S07]  /*0360*/  DFMA R20, R20, R22, R18 ;  /* 0x000000161414722b */ /* 0x004fce0000000012 */
[----:B------:R2:W-:Y:S04]  /*0370*/  STG.E.64 desc[UR6][R4.64], R20 ;  /* 0x0000001404007986 */ /* 0x0005e8000c101b06 */
[----:B------:R-:W3:Y:S04]  /*0380*/  LDG.E.64 R22, desc[UR6][R10.64+-0x28] ;  /* 0xffffd8060a167981 */ /* 0x000ee8000c1e1b00 */
[----:B------:R-:W3:Y:S02]  /*0390*/  LDG.E.64 R24, desc[UR6][R8.64+-0x28] ;  /* 0xffffd80608187981 */ /* 0x000ee4000c1e1b00 */
[----:B---3--:R-:W-:-:S07]  /*03a0*/  DFMA R22, R22, R24, R20 ;  /* 0x000000181616722b */ /* 0x008fce0000000014 */
[----:B------:R3:W-:Y:S04]  /*03b0*/  STG.E.64 desc[UR6][R4.64], R22 ;  /* 0x0000001604007986 */ /* 0x0007e8000c101b06 */
[----:B0-----:R-:W4:Y:S04]  /*03c0*/  LDG.E.64 R16, desc[UR6][R10.64+-0x20] ;  /* 0xffffe0060a107981 */ /* 0x001f28000c1e1b00 */
[----:B------:R-:W4:Y:S02]  /*03d0*/  LDG.E.64 R24, desc[UR6][R8.64+-0x20] ;  /* 0xffffe00608187981 */ /* 0x000f24000c1e1b00 */
[----:B----4-:R-:W-:-:S07]  /*03e0*/  DFMA R16, R16, R24, R22 ;  /* 0x000000181010722b */ /* 0x010fce0000000016 */
[----:B------:R0:W-:Y:S04]  /*03f0*/  STG.E.64 desc[UR6][R4.64], R16 ;  /* 0x0000001004007986 */ /* 0x0001e8000c101b06 */
[----:B-1----:R-:W4:Y:S04]  /*0400*/  LDG.E.64 R18, desc[UR6][R10.64+-0x18] ;  /* 0xffffe8060a127981 */ /* 0x002f28000c1e1b00 */
[----:B------:R-:W4:Y:S02]  /*0410*/  LDG.E.64 R24, desc[UR6][R8.64+-0x18] ;  /* 0xffffe80608187981 */ /* 0x000f24000c1e1b00 */
[----:B----4-:R-:W-:-:S07]  /*0420*/  DFMA R18, R18, R24, R16 ;  /* 0x000000181212722b */ /* 0x010fce0000000010 */
[----:B------:R1:W-:Y:S04]  /*0430*/  STG.E.64 desc[UR6][R4.64], R18 ;  /* 0x0000001204007986 */ /* 0x0003e8000c101b06 */
[----:B--2---:R-:W2:Y:S04]  /*0440*/  LDG.E.64 R20, desc[UR6][R10.64+-0x10] ;  /* 0xfffff0060a147981 */ /* 0x004ea8000c1e1b00 */
[----:B------:R-:W2:Y:S02]  /*0450*/  LDG.E.64 R24, desc[UR6][R8.64+-0x10] ;  /* 0xfffff00608187981 */ /* 0x000ea4000c1e1b00 */
[----:B--2---:R-:W-:-:S07]  /*0460*/  DFMA R20, R20, R24, R18 ;  /* 0x000000181414722b */ /* 0x004fce0000000012 */
[----:B------:R2:W-:Y:S04]  /*0470*/  STG.E.64 desc[UR6][R4.64], R20 ;  /* 0x0000001404007986 */ /* 0x0005e8000c101b06 */
[----:B---3--:R-:W3:Y:S04]  /*0480*/  LDG.E.64 R22, desc[UR6][R10.64+-0x8] ;  /* 0xfffff8060a167981 */ /* 0x008ee8000c1e1b00 */
        /* <DEDUP_REMOVED lines=28> */
[----:B------:R-:W2:Y:S01]  /*0650*/  LDG.E.64 R24, desc[UR6][R8.64+0x30] ;  /* 0x0000300608187981 */ /* 0x000ea2000c1e1b00 */
[----:B------:R-:W-:Y:S01]  /*0660*/  IADD3 R3, P1, PT, R3, -0x10, RZ ;  /* 0xfffffff003037810 */ /* 0x000fe20007f3e0ff */
[----:B--2---:R-:W-:-:S07]  /*0670*/  DFMA R24, R20, R24, R18 ;  /* 0x000000181418722b */ /* 0x004fce0000000012 */
[----:B------:R1:W-:Y:S04]  /*0680*/  STG.E.64 desc[UR6][R4.64], R24 ;  /* 0x0000001804007986 */ /* 0x0003e8000c101b06 */
[----:B------:R2:W4:Y:S04]  /*0690*/  LDG.E.64 R20, desc[UR6][R10.64+0x38] ;  /* 0x000038060a147981 */ /* 0x000528000c1e1b00 */
[----:B---3--:R-:W4:Y:S01]  /*06a0*/  LDG.E.64 R22, desc[UR6][R8.64+0x38] ;  /* 0x0000380608167981 */ /* 0x008f22000c1e1b00 */
[----:B------:R-:W-:Y:S02]  /*06b0*/  IADD3.X R14, PT, PT, R14, -0x1, RZ, P1, !PT ;  /* 0xffffffff0e0e7810 */ /* 0x000fe40000ffe4ff */
[----:B------:R-:W-:-:S02]  /*06c0*/  ISETP.NE.U32.AND P1, PT, R3, RZ, PT ;  /* 0x000000ff0300720c */ /* 0x000fc40003f25070 */
[----:B0-----:R-:W-:Y:S02]  /*06d0*/  IADD3 R16, P2, PT, R8, 0x80, RZ ;  /* 0x0000008008107810 */ /* 0x001fe40007f5e0ff */
[----:B------:R-:W-:Y:S02]  /*06e0*/  ISETP.NE.AND.EX P1, PT, R14, RZ, PT, P1 ;  /* 0x000000ff0e00720c */ /* 0x000fe40003f25310 */
[----:B--2---:R-:W-:Y:S01]  /*06f0*/  IADD3 R10, P3, PT, R10, 0x80, RZ ;  /* 0x000000800a0a7810 */ /* 0x004fe20007f7e0ff */
[----:B------:R-:W-:-:S04]  /*0700*/  IMAD.X R17, RZ, RZ, R9, P2 ;  /* 0x000000ffff117224 */ /* 0x000fc800010e0609 */
[----:B------:R-:W-:Y:S01]  /*0710*/  IMAD.X R11, RZ, RZ, R11, P3 ;  /* 0x000000ffff0b7224 */ /* 0x000fe200018e060b */
[----:B----4-:R-:W-:-:S07]  /*0720*/  DFMA R20, R20, R22, R24 ;  /* 0x000000161414722b */ /* 0x010fce0000000018 */
[----:B------:R1:W-:Y:S01]  /*0730*/  STG.E.64 desc[UR6][R4.64], R20 ;  /* 0x0000001404007986 */ /* 0x0003e2000c101b06 */
[----:B------:R-:W-:Y:S05]  /*0740*/  @P1 BRA `(.L_x_1) ;  /* 0xfffffff800d41947 */ /* 0x000fea000383ffff */
.L_x_0:
[----:B------:R-:W-:Y:S05]  /*0750*/  @!P0 EXIT ;  /* 0x000000000000894d */ /* 0x000fea0003800000 */
[----:B------:R-:W-:Y:S02]  /*0760*/  ISETP.GE.U32.AND P1, PT, R12, 0x8, PT ;  /* 0x000000080c00780c */ /* 0x000fe40003f26070 */
[----:B------:R-:W-:Y:S02]  /*0770*/  LOP3.LUT R3, R2, 0x7, RZ, 0xc0, !PT ;  /* 0x0000000702037812 */ /* 0x000fe400078ec0ff */
[----:B------:R-:W-:Y:S02]  /*0780*/  ISETP.GE.U32.AND.EX P1, PT, RZ, RZ, PT, P1 ;  /* 0x000000ffff00720c */ /* 0x000fe40003f26110 */
[----:B------:R-:W-:-:S04]  /*0790*/  ISETP.NE.U32.AND P0, PT, R3, RZ, PT ;  /* 0x000000ff0300720c */ /* 0x000fc80003f05070 */
[----:B------:R-:W-:-:S07]  /*07a0*/  ISETP.NE.AND.EX P0, PT, RZ, RZ, PT, P0 ;  /* 0x000000ffff00720c */ /* 0x000fce0003f05300 */
[----:B------:R-:W-:Y:S06]  /*07b0*/  @!P1 BRA `(.L_x_2) ;  /* 0x0000000400f89947 */ /* 0x000fec0003800000 */
[----:B------:R-:W1:Y:S01]  /*07c0*/  LDC.64 R10, c[0x0][0x380] ;  /* 0x0000e000ff0a7b82 */ /* 0x000e620000000a00 */
[----:B------:R-:W-:-:S05]  /*07d0*/  IADD3 R12, P1, PT, R15, R6, RZ ;  /* 0x000000060f0c7210 */ /* 0x000fca0007f3e0ff */
[----:B------:R-:W-:Y:S02]  /*07e0*/  IMAD.X R14, R0, 0x1, R13, P1 ;  /* 0x00000001000e7824 */ /* 0x000fe400008e060d */
[----:B------:R-:W0:Y:S01]  /*07f0*/  LDC.64 R8, c[0x0][0x388] ;  /* 0x0000e200ff087b82 */ /* 0x000e220000000a00 */
[----:B-1----:R-:W-:-:S04]  /*0800*/  LEA R18, P1, R12, R10, 0x3 ;  /* 0x0000000a0c127211 */ /* 0x002fc800078218ff */
[----:B------:R-:W-:Y:S02]  /*0810*/  LEA.HI.X R19, R12, R11, R14, 0x3, P1 ;  /* 0x0000000b0c137211 */ /* 0x000fe400008f1c0e */
[----:B0-----:R-:W-:-:S04]  /*0820*/  LEA R22, P2, R15, R8, 0x3 ;  /* 0x000000080f167211 */ /* 0x001fc800078418ff */
[----:B------:R-:W2:Y:S01]  /*0830*/  LDG.E.64 R18, desc[UR6][R18.64] ;  /* 0x0000000612127981 */ /* 0x000ea2000c1e1b00 */
[----:B------:R-:W-:-:S06]  /*0840*/  LEA.HI.X R23, R15, R9, R0, 0x3, P2 ;  /* 0x000000090f177211 */ /* 0x000fcc00010f1c00 */
[----:B------:R-:W2:Y:S01]  /*0850*/  LDG.E.64 R22, desc[UR6][R22.64] ;  /* 0x0000000616167981 */ /* 0x000ea2000c1e1b00 */
[----:B------:R-:W-:-:S05]  /*0860*/  IADD3 R17, P1, PT, R15, 0x1, RZ ;  /* 0x000000010f117810 */ /* 0x000fca0007f3e0ff */
[----:B------:R-:W-:Y:S02]  /*0870*/  IMAD.X R14, RZ, RZ, R0, P1 ;  /* 0x000000ffff0e7224 */ /* 0x000fe400008e0600 */
[C---:B------:R-:W-:Y:S01]  /*0880*/  IMAD.SHL.U32 R25, R17.reuse, 0x8, RZ ;  /* 0x0000000811197824 */ /* 0x040fe200078e00ff */
[C---:B------:R-:W-:Y:S02]  /*0890*/  IADD3 R12, P1, PT, R17.reuse, R6, RZ ;  /* 0x00000006110c7210 */ /* 0x040fe40007f3e0ff */
[----:B------:R-:W-:Y:S02]  /*08a0*/  SHF.L.U64.HI R14, R17, 0x3, R14 ;  /* 0x00000003110e7819 */ /* 0x000fe4000001020e */
[----:B------:R-:W-:Y:S01]  /*08b0*/  LOP3.LUT R25, R25, 0xfffffff8, RZ, 0xc0, !PT ;  /* 0xfffffff819197812 */ /* 0x000fe200078ec0ff */
[----:B------:R-:W-:Y:S01]  /*08c0*/  IMAD.X R17, RZ, RZ, R13, P1 ;  /* 0x000000ffff117224 */ /* 0x000fe200008e060d */
[----:B------:R-:W-:Y:S02]  /*08d0*/  LOP3.LUT R14, R14, 0x7, RZ, 0xc0, !PT ;  /* 0x000000070e0e7812 */ /* 0x000fe400078ec0ff */
[----:B------:R-:W-:-:S02]  /*08e0*/  IADD3 R24, P2, PT, R25, R8, RZ ;  /* 0x0000000819187210 */ /* 0x000fc40007f5e0ff */
[----:B------:R-:W-:-:S03]  /*08f0*/  LEA R16, P1, R12, R10, 0x3 ;  /* 0x0000000a0c107211 */ /* 0x000fc600078218ff */
[----:B------:R-:W-:Y:S01]  /*0900*/  IMAD.X R25, R14, 0x1, R9, P2 ;  /* 0x000000010e197824 */ /* 0x000fe200010e0609 */
[----:B------:R-:W-:Y:S01]  /*0910*/  LEA.HI.X R17, R12, R11, R17, 0x3, P1 ;  /* 0x0000000b0c117211 */ /* 0x000fe200008f1c11 */
[----:B--2--5:R-:W-:-:S07]  /*0920*/  DFMA R20, R18, R22, R20 ;  /* 0x000000161214722b */ /* 0x024fce0000000014 */
[----:B------:R0:W-:Y:S04]  /*0930*/  STG.E.64 desc[UR6][R4.64], R20 ;  /* 0x0000001404007986 */ /* 0x0001e8000c101b06 */
[----:B------:R-:W0:Y:S04]  /*0940*/  LDG.E.64 R16, desc[UR6][R16.64] ;  /* 0x0000000610107981 */ /* 0x000e28000c1e1b00 */
[----:B------:R-:W0:Y:S01]  /*0950*/  LDG.E.64 R24, desc[UR6][R24.64] ;  /* 0x0000000618187981 */ /* 0x000e22000c1e1b00 */
        /* <DEDUP_REMOVED lines=12> */
[----:B0-----:R-:W-:-:S07]  /*0a20*/  DFMA R20, R16, R24, R20 ;  /* 0x000000181014722b */ /* 0x001fce0000000014 */
        /* <DEDUP_REMOVED lines=33> */
[----:B------:R-:W2:Y:S04]  /*0c40*/  LDG.E.64 R22, desc[UR6][R24.64] ;  /* 0x0000000618167981 */ /* 0x000ea8000c1e1b00 */
        /* <DEDUP_REMOVED lines=13> */
[----:B--2---:R-:W-:-:S07]  /*0d20*/  DFMA R18, R22, R18, R20 ;  /* 0x000000121612722b */ /* 0x004fce0000000014 */
[----:B------:R1:W-:Y:S04]  /*0d30*/  STG.E.64 desc[UR6][R4.64], R18 ;  /* 0x0000001204007986 */ /* 0x0003e8000c101b06 */
[----:B------:R-:W2:Y:S04]  /*0d40*/  LDG.E.64 R22, desc[UR6][R26.64] ;  /* 0x000000061a167981 */ /* 0x000ea8000c1e1b00 */
[----:B------:R-:W2:Y:S01]  /*0d50*/  LDG.E.64 R16, desc[UR6][R16.64] ;  /* 0x0000000610107981 */ /* 0x000ea2000c1e1b00 */
[----:B------:R-:W-:-:S05]  /*0d60*/  IADD3 R25, P1, PT, R15, 0x6, RZ ;  /* 0x000000060f197810 */ /* 0x000fca0007f3e0ff */
[----:B------:R-:W-:Y:S02]  /*0d70*/  IMAD.X R14, RZ, RZ, R0, P1 ;  /* 0x000000ffff0e7224 */ /* 0x000fe400008e0600 */
[C---:B0-----:R-:W-:Y:S01]  /*0d80*/  IMAD.SHL.U32 R21, R25.reuse, 0x8, RZ ;  /* 0x0000000819157824 */ /* 0x041fe200078e00ff */
        /* <DEDUP_REMOVED lines=13> */
[----:B-1----:R-:W-:-:S05]  /*0e60*/  IADD3 R19, P1, PT, R15, 0x7, RZ ;  /* 0x000000070f137810 */ /* 0x002fca0007f3e0ff */
[C---:B------:R-:W-:Y:S02]  /*0e70*/  IMAD.SHL.U32 R17, R19.reuse, 0x8, RZ ;  /* 0x0000000813117824 */ /* 0x040fe400078e00ff */
[----:B------:R-:W-:Y:S01]  /*0e80*/  IMAD.X R12, RZ, RZ, R0, P1 ;  /* 0x000000ffff0c7224 */ /* 0x000fe200008e0600 */
[----:B------:R-:W-:Y:S02]  /*0e90*/  IADD3 R0, P1, PT, R19, R6, RZ ;  /* 0x0000000613007210 */ /* 0x000fe40007f3e0ff */
[----:B------:R-:W-:Y:S02]  /*0ea0*/  LOP3.LUT R17, R17, 0xfffffff8, RZ, 0xc0, !PT ;  /* 0xfffffff811117812 */ /* 0x000fe400078ec0ff */
[----:B------:R-:W-:Y:S01]  /*0eb0*/  SHF.L.U64.HI R12, R19, 0x3, R12 ;  /* 0x00000003130c7819 */ /* 0x000fe2000001020c */
[----:B------:R-:W-:Y:S01]  /*0ec0*/  IMAD.X R14, RZ, RZ, R13, P1 ;  /* 0x000000ffff0e7224 */ /* 0x000fe200008e060d */
[----:B------:R-:W-:Y:S02]  /*0ed0*/  IADD3 R8, P2, PT, R17, R8, RZ ;  /* 0x0000000811087210 */ /* 0x000fe40007f5e0ff */
[----:B------:R-:W-:-:S02]  /*0ee0*/  LOP3.LUT R12, R12, 0x7, RZ, 0xc0, !PT ;  /* 0x000000070c0c7812 */ /* 0x000fc400078ec0ff */
[----:B------:R-:W-:-:S03]  /*0ef0*/  LEA R10, P1, R0, R10, 0x3 ;  /* 0x0000000a000a7211 */ /* 0x000fc600078218ff */
[----:B------:R-:W-:Y:S01]  /*0f00*/  IMAD.X R9, R12, 0x1, R9, P2 ;  /* 0x000000010c097824 */ /* 0x000fe200010e0609 */
[----:B------:R-:W-:Y:S01]  /*0f10*/  LEA.HI.X R11, R0, R11, R14, 0x3, P1 ;  /* 0x0000000b000b7211 */ /* 0x000fe200008f1c0e */
[----:B--2---:R-:W-:-:S07]  /*0f20*/  DFMA R24, R24, R20, R22 ;  /* 0x000000141818722b */ /* 0x004fce0000000016 */
[----:B------:R0:W-:Y:S04]  /*0f30*/  STG.E.64 desc[UR6][R4.64], R24 ;  /* 0x0000001804007986 */ /* 0x0001e8000c101b06 */
[----:B------:R-:W2:Y:S04]  /*0f40*/  LDG.E.64 R8, desc[UR6][R8.64] ;  /* 0x0000000608087981 */ /* 0x000ea8000c1e1b00 */
[----:B------:R-:W2:Y:S01]  /*0f50*/  LDG.E.64 R10, desc[UR6][R10.64] ;  /* 0x000000060a0a7981 */ /* 0x000ea2000c1e1b00 */
[----:B------:R-:W-:Y:S02]  /*0f60*/  VIADD R15, R15, 0x8 ;  /* 0x000000080f0f7836 */ /* 0x000fe40000000000 */
[----:B------:R-:W-:Y:S01]  /*0f70*/  IMAD.MOV.U32 R0, RZ, RZ, RZ ;  /* 0x000000ffff007224 */ /* 0x000fe200078e00ff */
[----:B--2---:R-:W-:-:S07]  /*0f80*/  DFMA R20, R10, R8, R24 ;  /* 0x000000080a14722b */ /* 0x004fce0000000018 */
[----:B------:R0:W-:Y:S04]  /*0f90*/  STG.E.64 desc[UR6][R4.64], R20 ;  /* 0x0000001404007986 */ /* 0x0001e8000c101b06 */
.L_x_2:
[----:B------:R-:W-:Y:S05]  /*0fa0*/  @!P0 EXIT ;  /* 0x000000000000894d */ /* 0x000fea0003800000 */
[----:B------:R-:W-:-:S04]  /*0fb0*/  ISETP.GE.U32.AND P0, PT, R3, 0x4, PT ;  /* 0x000000040300780c */ /* 0x000fc80003f06070 */
[----:B------:R-:W-:-:S13]  /*0fc0*/  ISETP.GE.U32.AND.EX P0, PT, RZ, RZ, PT, P0 ;  /* 0x000000ffff00720c */ /* 0x000fda0003f06100 */
[----:B------:R-:W-:Y:S05]  /*0fd0*/  @!P0 BRA `(.L_x_3) ;  /* 0x0000000000f88947 */ /* 0x000fea0003800000 */
[----:B------:R-:W0:Y:S01]  /*0fe0*/  LDC.64 R10, c[0x0][0x380] ;  /* 0x0000e000ff0a7b82 */ /* 0x000e220000000a00 */
[----:B------:R-:W-:-:S05]  /*0ff0*/  IADD3 R3, P0, PT, R15, R6, RZ ;  /* 0x000000060f037210 */ /* 0x000fca0007f1e0ff */
[----:B------:R-:W-:Y:S02]  /*1000*/  IMAD.X R12, R0, 0x1, R13, P0 ;  /* 0x00000001000c7824 */ /* 0x000fe400000e060d */
[----:B------:R-:W1:Y:S01]  /*1010*/  LDC.64 R8, c[0x0][0x388] ;  /* 0x0000e200ff087b82 */ /* 0x000e620000000a00 */
[----:B0-----:R-:W-:-:S04]  /*1020*/  LEA R22, P0, R3, R10, 0x3 ;  /* 0x0000000a03167211 */ /* 0x001fc800078018ff */
[----:B------:R-:W-:Y:S02]  /*1030*/  LEA.HI.X R23, R3, R11, R12, 0x3, P0 ;  /* 0x0000000b03177211 */ /* 0x000fe400000f1c0c */
[----:B-1----:R-:W-:-:S04]  /*1040*/  LEA R24, P1, R15, R8, 0x3 ;  /* 0x000000080f187211 */ /* 0x002fc800078218ff */
        /* <DEDUP_REMOVED lines=33> */
[----:B------:R-:W3:Y:S04]  /*1260*/  LDG.E.64 R22, desc[UR6][R22.64] ;  /* 0x0000000616167981 */ /* 0x000ee8000c1e1b00 */
[----:B------:R-:W3:Y:S01]  /*1270*/  LDG.E.64 R24, desc[UR6][R24.64] ;  /* 0x0000000618187981 */ /* 0x000ee2000c1e1b00 */
[----:B------:R-:W-:-:S05]  /*1280*/  IADD3 R3, P0, PT, R15, 0x3, RZ ;  /* 0x000000030f037810 */ /* 0x000fca0007f1e0ff */
[C---:B------:R-:W-:Y:S02]  /*1290*/  IMAD.SHL.U32 R14, R3.reuse, 0x8, RZ ;  /* 0x00000008030e7824 */ /* 0x040fe400078e00ff */
[----:B------:R-:W-:Y:S01]  /*12a0*/  IMAD.X R0, RZ, RZ, R0, P0 ;  /* 0x000000ffff007224 */ /* 0x000fe200000e0600 */
[C---:B------:R-:W-:Y:S02]  /*12b0*/  IADD3 R12, P0, PT, R3.reuse, R6, RZ ;  /* 0x00000006030c7210 */ /* 0x040fe40007f1e0ff */
        /* <DEDUP_REMOVED lines=8> */
[----:B---3--:R-:W-:-:S07]  /*1340*/  DFMA R22, R22, R24, R18 ;  /* 0x000000181616722b */ /* 0x008fce0000000012 */
[----:B------:R2:W-:Y:S04]  /*1350*/  STG.E.64 desc[UR6][R4.64], R22 ;  /* 0x0000001604007986 */ /* 0x0005e8000c101b06 */
[----:B------:R-:W0:Y:S04]  /*1360*/  LDG.E.64 R8, desc[UR6][R8.64] ;  /* 0x0000000608087981 */ /* 0x000e28000c1e1b00 */
[----:B------:R-:W0:Y:S01]  /*1370*/  LDG.E.64 R10, desc[UR6][R10.64] ;  /* 0x000000060a0a7981 */ /* 0x000e22000c1e1b00 */
[----:B------:R-:W-:Y:S02]  /*1380*/  VIADD R15, R15, 0x4 ;  /* 0x000000040f0f7836 */ /* 0x000fe40000000000 */
[----:B------:R-:W-:Y:S01]  /*1390*/  IMAD.MOV.U32 R0, RZ, RZ, RZ ;  /* 0x000000ffff007224 */ /* 0x000fe200078e00ff */
[----:B0-----:R-:W-:-:S07]  /*13a0*/  DFMA R20, R10, R8, R22 ;  /* 0x000000080a14722b */ /* 0x001fce0000000016 */
[----:B------:R2:W-:Y:S04]  /*13b0*/  STG.E.64 desc[UR6][R4.64], R20 ;  /* 0x0000001404007986 */ /* 0x0005e8000c101b06 */
.L_x_3:
[----:B------:R-:W-:Y:S01]  /*13c0*/  LOP3.LUT R14, R2, 0x3, RZ, 0xc0, !PT ;  /* 0x00000003020e7812 */ /* 0x000fe200078ec0ff */
[----:B------:R-:W3:Y:S01]  /*13d0*/  LDC.64 R8, c[0x0][0x380] ;  /* 0x0000e000ff087b82 */ /* 0x000ee20000000a00 */
[----:B-12---:R-:W-:Y:S02]  /*13e0*/  IMAD.MOV.U32 R18, RZ, RZ, RZ ;  /* 0x000000ffff127224 */ /* 0x006fe400078e00ff */
[----:B------:R-:W-:-:S04]  /*13f0*/  ISETP.NE.U32.AND P0, PT, R14, RZ, PT ;  /* 0x000000ff0e00720c */ /* 0x000fc80003f05070 */
[----:B------:R-:W-:Y:S01]  /*1400*/  ISETP.NE.AND.EX P0, PT, R18, RZ, PT, P0 ;  /* 0x000000ff1200720c */ /* 0x000fe20003f05300 */
[----:B------:R-:W1:-:S12]  /*1410*/  LDC.64 R10, c[0x0][0x388] ;  /* 0x0000e200ff0a7b82 */ /* 0x000e580000000a00 */
[----:B------:R-:W-:Y:S05]  /*1420*/  @!P0 EXIT ;  /* 0x000000000000894d */ /* 0x000fea0003800000 */
.L_x_4:
[C---:B------:R-:W-:Y:S02]  /*1430*/  IADD3 R3, P0, PT, R15.reuse, R6, RZ ;  /* 0x000000060f037210 */ /* 0x040fe40007f1e0ff */
[----:B-1----:R-:W-:-:S03]  /*1440*/  LEA R16, P1, R15, R10, 0x3 ;  /* 0x0000000a0f107211 */ /* 0x002fc600078218ff */
[----:B------:R-:W-:Y:S01]  /*1450*/  IMAD.X R12, R0, 0x1, R13, P0 ;  /* 0x00000001000c7824 */ /* 0x000fe200000e060d */
[----:B---3--:R-:W-:Y:S02]  /*1460*/  LEA R2, P0, R3, R8, 0x3 ;  /* 0x0000000803027211 */ /* 0x008fe400078018ff */
[----:B------:R-:W-:Y:S02]  /*1470*/  LEA.HI.X R17, R15, R11, R0, 0x3, P1 ;  /* 0x0000000b0f117211 */ /* 0x000fe400008f1c00 */
[----:B------:R-:W-:-:S04]  /*1480*/  LEA.HI.X R3, R3, R9, R12, 0x3, P0 ;  /* 0x0000000903037211 */ /* 0x000fc800000f1c0c */
[----:B------:R-:W0:Y:S04]  /*1490*/  LDG.E.64 R16, desc[UR6][R16.64] ;  /* 0x0000000610107981 */ /* 0x000e28000c1e1b00 */
[----:B------:R-:W0:Y:S01]  /*14a0*/  LDG.E.64 R2, desc[UR6][R2.64] ;  /* 0x0000000602027981 */ /* 0x000e22000c1e1b00 */
[----:B------:R-:W-:Y:S01]  /*14b0*/  IADD3 R14, P0, PT, R14, -0x1, RZ ;  /* 0xffffffff0e0e7810 */ /* 0x000fe20007f1e0ff */
[----:B------:R-:W-:Y:S02]  /*14c0*/  VIADD R15, R15, 0x1 ;  /* 0x000000010f0f7836 */ /* 0x000fe40000000000 */
[----:B------:R-:W-:Y:S01]  /*14d0*/  IMAD.MOV.U32 R0, RZ, RZ, RZ ;  /* 0x000000ffff007224 */ /* 0x000fe200078e00ff */
[----:B------:R-:W-:Y:S02]  /*14e0*/  IADD3.X R18, PT, PT, R18, -0x1, RZ, P0, !PT ;  /* 0xffffffff12127810 */ /* 0x000fe400007fe4ff */
[----:B------:R-:W-:-:S04]  /*14f0*/  ISETP.NE.U32.AND P0, PT, R14, RZ, PT ;  /* 0x000000ff0e00720c */ /* 0x000fc80003f05070 */
[----:B------:R-:W-:Y:S01]  /*1500*/  ISETP.NE.AND.EX P0, PT, R18, RZ, PT, P0 ;  /* 0x000000ff1200720c */ /* 0x000fe20003f05300 */
[----:B0-2--5:R-:W-:-:S07]  /*1510*/  DFMA R20, R2, R16, R20 ;  /* 0x000000100214722b */ /* 0x025fce0000000014 */
[----:B------:R2:W-:Y:S05]  /*1520*/  STG.E.64 desc[UR6][R4.64], R20 ;  /* 0x0000001404007986 */ /* 0x0005ea000c101b06 */
[----:B------:R-:W-:Y:S05]  /*1530*/  @P0 BRA `(.L_x_4) ;  /* 0xfffffffc00bc0947 */ /* 0x000fea000383ffff */
[----:B------:R-:W-:Y:S05]  /*1540*/  EXIT ;  /* 0x000000000000794d */ /* 0x000fea0003800000 */
.L_x_5:
[----:B------:R-:W-:-:S00]  /*1550*/  BRA `(.L_x_5) ;  /* 0xfffffffc00fc7947 */ /* 0x000fc0000383ffff */
[----:B------:R-:W-:-:S00]  /*1560*/  NOP ;  /* 0x0000000000007918 */ /* 0x000fc00000000000 */
        /* <DEDUP_REMOVED lines=9> */
.L_x_8:


//--------------------- .text._Z11mult_kernelPdS_S_l --------------------------
	.section	.text._Z11mult_kernelPdS_S_l,"ax",@progbits
	.align	128
        .global         _Z11mult_kernelPdS_S_l
        .type           _Z11mult_kernelPdS_S_l,@function
        .size           _Z11mult_kernelPdS_S_l,(.L_x_9 - _Z11mult_kernelPdS_S_l)
        .other          _Z11mult_kernelPdS_S_l,@"STO_CUDA_ENTRY STV_DEFAULT"
_Z11mult_kernelPdS_S_l:
.text._Z11mult_kernelPdS_S_l:
[----:B------:R-:W-:Y:S01]  /*0000*/  LDC R1, c[0x0][0x37c] ;  /* 0x0000df00ff017b82 */ /* 0x000fe20000000800 */
[----:B------:R-:W0:Y:S07]  /*0010*/  S2R R3, SR_TID.X ;  /* 0x0000000000037919 */ /* 0x000e2e0000002100 */
[----:B------:R-:W0:Y:S01]  /*0020*/  S2UR UR4, SR_CTAID.X ;  /* 0x00000000000479c3 */ /* 0x000e220000002500 */
[----:B------:R-:W1:Y:S07]  /*0030*/  LDCU.64 UR6, c[0x0][0x398] ;  /* 0x00007300ff0677ac */ /* 0x000e6e0008000a00 */
[----:B------:R-:W0:Y:S02]  /*0040*/  LDC R0, c[0x0][0x360] ;  /* 0x0000d800ff007b82 */ /* 0x000e240000000800 */
[----:B0-----:R-:W-:-:S05]  /*0050*/  IMAD R0, R0, UR4, R3 ;  /* 0x0000000400007c24 */ /* 0x001fca000f8e0203 */
[----:B-1----:R-:W-:Y:S02]  /*0060*/  ISETP.GE.U32.AND P0, PT, R0, UR6, PT ;  /* 0x0000000600007c0c */ /* 0x002fe4000bf06070 */
[----:B------:R-:W-:-:S04]  /*0070*/  SHF.R.S32.HI R3, RZ, 0x1f, R0 ;  /* 0x0000001fff037819 */ /* 0x000fc80000011400 */
[----:B------:R-:W-:-:S13]  /*0080*/  ISETP.GE.AND.EX P0, PT, R3, UR7, PT, P0 ;  /* 0x0000000703007c0c */ /* 0x000fda000bf06300 */
[----:B------:R-:W-:Y:S05]  /*0090*/  @P0 EXIT ;  /* 0x000000000000094d */ /* 0x000fea0003800000 */
[----:B------:R-:W0:Y:S01]  /*00a0*/  LDCU.128 UR8, c[0x0][0x380] ;  /* 0x00007000ff0877ac */ /* 0x000e220008000c00 */
[C---:B------:R-:W-:Y:S01]  /*00b0*/  IMAD.SHL.U32 R8, R0.reuse, 0x8, RZ ;  /* 0x0000000800087824 */ /* 0x040fe200078e00ff */
[----:B------:R-:W-:Y:S01]  /*00c0*/  SHF.L.U64.HI R0, R0, 0x3, R3 ;  /* 0x0000000300007819 */ /* 0x000fe20000010203 */
[----:B------:R-:W1:Y:S01]  /*00d0*/  LDCU.64 UR4, c[0x0][0x358] ;  /* 0x00006b00ff0477ac */ /* 0x000e620008000a00 */
[----:B------:R-:W2:Y:S02]  /*00e0*/  LDCU.64 UR6, c[0x0][0x390] ;  /* 0x00007200ff0677ac */ /* 0x000ea40008000a00 */
[C---:B0-----:R-:W-:Y:S02]  /*00f0*/  IADD3 R4, P1, PT, R8.reuse, UR10, RZ ;  /* 0x0000000a08047c10 */ /* 0x041fe4000ff3e0ff */
[----:B------:R-:W-:Y:S02]  /*0100*/  IADD3 R6, P0, PT, R8, UR8, RZ ;  /* 0x0000000808067c10 */ /* 0x000fe4000ff1e0ff */
[----:B------:R-:W-:-:S02]  /*0110*/  IADD3.X R5, PT, PT, R0, UR11, RZ, P1, !PT ;  /* 0x0000000b00057c10 */ /* 0x000fc40008ffe4ff */
[----:B------:R-:W-:-:S04]  /*0120*/  IADD3.X R7, PT, PT, R0, UR9, RZ, P0, !PT ;  /* 0x0000000900077c10 */ /* 0x000fc800087fe4ff */
[----:B-1----:R-:W3:Y:S04]  /*0130*/  LDG.E.64 R4, desc[UR4][R4.64] ;  /* 0x0000000404047981 */ /* 0x002ee8000c1e1b00 */
[----:B------:R-:W3:Y:S01]  /*0140*/  LDG.E.64 R2, desc[UR4][R6.64] ;  /* 0x0000000406027981 */ /* 0x000ee2000c1e1b00 */
[----:B--2---:R-:W-:-:S04]  /*0150*/  IADD3 R8, P0, PT, R8, UR6, RZ ;  /* 0x0000000608087c10 */ /* 0x004fc8000ff1e0ff */
[----:B------:R-:W-:Y:S01]  /*0160*/  IADD3.X R9, PT, PT, R0, UR7, RZ, P0, !PT ;  /* 0x0000000700097c10 */ /* 0x000fe200087fe4ff */
[----:B---3--:R-:W-:-:S07]  /*0170*/  DMUL R2, R2, R4 ;  /* 0x0000000402027228 */ /* 0x008fce0000000000 */
[----:B------:R-:W-:Y:S01]  /*0180*/  STG.E.64 desc[UR4][R8.64], R2 ;  /* 0x0000000208007986 */ /* 0x000fe2000c101b04 */
[----:B------:R-:W-:Y:S05]  /*0190*/  EXIT ;  /* 0x000000000000794d */ /* 0x000fea0003800000 */
.L_x_6:
        /* <DEDUP_REMOVED lines=14> */
.L_x_9:


//--------------------- .text._Z17reduction_kernel2PdPKdl --------------------------
	.section	.text._Z17reduction_kernel2PdPKdl,"ax",@progbits
	.align	128
        .global         _Z17reduction_kernel2PdPKdl
        .type           _Z17reduction_kernel2PdPKdl,@function
        .size           _Z17reduction_kernel2PdPKdl,(.L_x_10 - _Z17reduction_kernel2PdPKdl)
        .other          _Z17reduction_kernel2PdPKdl,@"STO_CUDA_ENTRY STV_DEFAULT"
_Z17reduction_kernel2PdPKdl:
.text._Z17reduction_kernel2PdPKdl:
[----:B------:R-:W-:Y:S01]  /*0000*/  LDC R1, c[0x0][0x37c] ;  /* 0x0000df00ff017b82 */ /* 0x000fe20000000800 */
[----:B------:R-:W0:Y:S01]  /*0010*/  S2R R0, SR_CTAID.X ;  /* 0x0000000000007919 */ /* 0x000e220000002500 */
[----:B------:R-:W0:Y:S01]  /*0020*/  LDCU UR4, c[0x0][0x360] ;  /* 0x00006c00ff0477ac */ /* 0x000e220008000800 */
[----:B------:R-:W0:Y:S01]  /*0030*/  S2R R3, SR_TID.X ;  /* 0x0000000000037919 */ /* 0x000e220000002100 */
[----:B------:R-:W1:Y:S01]  /*0040*/  LDCU.64 UR6, c[0x0][0x390] ;  /* 0x00007200ff0677ac */ /* 0x000e620008000a00 */
[----:B0-----:R-:W-:-:S05]  /*0050*/  IMAD R2, R0, UR4, R3 ;  /* 0x0000000400027c24 */ /* 0x001fca000f8e0203 */
[----:B-1----:R-:W-:Y:S02]  /*0060*/  ISETP.GE.U32.AND P0, PT, R2, UR6, PT ;  /* 0x0000000602007c0c */ /* 0x002fe4000bf06070 */
[----:B------:R-:W-:-:S04]  /*0070*/  SHF.R.S32.HI R5, RZ, 0x1f, R2 ;  /* 0x0000001fff057819 */ /* 0x000fc80000011402 */
[----:B------:R-:W-:Y:S01]  /*0080*/  ISETP.GE.AND.EX P0, PT, R5, UR7, PT, P0 ;  /* 0x0000000705007c0c */ /* 0x000fe2000bf06300 */
[----:B------:R-:W0:-:S12]  /*0090*/  LDCU.64 UR6, c[0x0][0x358] ;  /* 0x00006b00ff0677ac */ /* 0x000e180008000a00 */
[----:B------:R-:W1:Y:S02]  /*00a0*/  @!P0 LDC.64 R6, c[0x0][0x388] ;  /* 0x0000e200ff068b82 */ /* 0x000e640000000a00 */
[----:B-1----:R-:W-:-:S04]  /*00b0*/  @!P0 LEA R4, P1, R2, R6, 0x3 ;  /* 0x0000000602048211 */ /* 0x002fc800078218ff */
[----:B------:R-:W-:-:S06]  /*00c0*/  @!P0 LEA.HI.X R5, R2, R7, R5, 0x3, P1 ;  /* 0x0000000702058211 */ /* 0x000fcc00008f1c05 */
[----:B0-----:R-:W2:Y:S01]  /*00d0*/  @!P0 LDG.E.64 R4, desc[UR6][R4.64] ;  /* 0x0000000604048981 */ /* 0x001ea2000c1e1b00 */
[----:B------:R-:W0:Y:S01]  /*00e0*/  S2UR UR5, SR_CgaCtaId ;  /* 0x00000000000579c3 */ /* 0x000e220000008800 */
[----:B------:R-:W-:Y:S01]  /*00f0*/  UMOV UR4, 0x400 ;  /* 0x0000040000047882 */ /* 0x000fe20000000000 */
[----:B------:R-:W-:Y:S01]  /*0100*/  ISETP.GT.U32.AND P1, PT, R3, 0x1ff, PT ;  /* 0x000001ff0300780c */ /* 0x000fe20003f24070 */
[----:B0-----:R-:W-:-:S06]  /*0110*/  ULEA UR4, UR5, UR4, 0x18 ;  /* 0x0000000405047291 */ /* 0x001fcc000f8ec0ff */
[----:B------:R-:W-:-:S05]  /*0120*/  LEA R2, R3, UR4, 0x3 ;  /* 0x0000000403027c11 */ /* 0x000fca000f8e18ff */
[----:B--2---:R-:W-:Y:S04]  /*0130*/  @!P0 STS.64 [R2], R4 ;  /* 0x0000000402008388 */ /* 0x004fe80000000a00 */
[----:B------:R-:W-:Y:S01]  /*0140*/  @P0 STS.64 [R2], RZ ;  /* 0x000000ff02000388 */ /* 0x000fe20000000a00 */
[----:B------:R-:W-:Y:S01]  /*0150*/  BAR.SYNC.DEFER_BLOCKING 0x0 ;  /* 0x0000000000007b1d */ /* 0x000fe20000010000 */
[----:B------:R-:W-:-:S05]  /*0160*/  ISETP.GT.U32.AND P0, PT, R3, 0xff, PT ;  /* 0x000000ff0300780c */ /* 0x000fca0003f04070 */
[----:B------:R-:W-:Y:S04]  /*0170*/  @!P1 LDS.64 R6, [R2+0x1000] ;  /* 0x0010000002069984 */ /* 0x000fe80000000a00 */
[----:B------:R-:W0:Y:S02]  /*0180*/  @!P1 LDS.64 R8, [R2] ;  /* 0x0000000002089984 */ /* 0x000e240000000a00 */
[----:B0-----:R-:W-:-:S07]  /*0190*/  @!P1 DADD R6, R6, R8 ;  /* 0x0000000006069229 */ /* 0x001fce0000000008 */
[----:B------:R-:W-:Y:S01]  /*01a0*/  @!P1 STS.64 [R2], R6 ;  /* 0x0000000602009388 */ /* 0x000fe20000000a00 */
        /* <DEDUP_REMOVED lines=17> */
[----:B------:R0:W-:Y:S01]  /*02c0*/  @!P0 STS.64 [R2], R6 ;  /* 0x0000000602008388 */ /* 0x0001e20000000a00 */
[----:B------:R-:W-:Y:S06]  /*02d0*/  BAR.SYNC.DEFER_BLOCKING 0x0 ;  /* 0x0000000000007b1d */ /* 0x000fec0000010000 */
[----:B------:R-:W-:Y:S05]  /*02e0*/  @P1 EXIT ;  /* 0x000000000000194d */ /* 0x000fea0003800000 */
[----:B------:R-:W-:Y:S01]  /*02f0*/  LDS.64 R4, [R2+0x100] ;  /* 0x0001000002047984 */ /* 0x000fe20000000a00 */
[----:B------:R-:W-:-:S03]  /*0300*/  ISETP.NE.AND P0, PT, R3, RZ, PT ;  /* 0x000000ff0300720c */ /* 0x000fc60003f05270 */
[----:B0-----:R-:W0:Y:S02]  /*0310*/  LDS.64 R6, [R2] ;  /* 0x0000000002067984 */ /* 0x001e240000000a00 */
[----:B0-----:R-:W-:-:S07]  /*0320*/  DADD R4, R4, R6 ;  /* 0x0000000004047229 */ /* 0x001fce0000000006 */
[----:B------:R-:W-:Y:S01]  /*0330*/  STS.64 [R2], R4 ;  /* 0x0000000402007388 */ /* 0x000fe20000000a00 */
[----:B------:R-:W-:-:S03]  /*0340*/  NOP ;  /* 0x0000000000007918 */ /* 0x000fc60000000000 */
[----:B------:R-:W-:Y:S04]  /*0350*/  LDS.64 R6, [R2+0x80] ;  /* 0x0000800002067984 */ /* 0x000fe80000000a00 */
[----:B------:R-:W0:Y:S02]  /*0360*/  LDS.64 R8, [R2] ;  /* 0x0000000002087984 */ /* 0x000e240000000a00 */
        /* <DEDUP_REMOVED lines=16> */
[----:B------:R0:W-:Y:S01]  /*0470*/  STS.64 [R2], R6 ;  /* 0x0000000602007388 */ /* 0x0001e20000000a00 */
[----:B------:R-:W-:Y:S01]  /*0480*/  NOP ;  /* 0x0000000000007918 */ /* 0x000fe20000000000 */
[----:B------:R-:W-:Y:S05]  /*0490*/  @P0 EXIT ;  /* 0x000000000000094d */ /* 0x000fea0003800000 */
[----:B0-----:R-:W0:Y:S01]  /*04a0*/  LDS.128 R4, [UR4] ;  /* 0x00000004ff047984 */ /* 0x001e220008000c00 */
[----:B------:R-:W1:Y:S02]  /*04b0*/  LDC.64 R2, c[0x0][0x380] ;  /* 0x0000e000ff027b82 */ /* 0x000e640000000a00 */
[----:B-1----:R-:W-:Y:S01]  /*04c0*/  IMAD.WIDE.U32 R2, R0, 0x8, R2 ;  /* 0x0000000800027825 */ /* 0x002fe200078e0002 */
[----:B0-----:R-:W-:-:S07]  /*04d0*/  DADD R4, R4, R6 ;  /* 0x0000000004047229 */ /* 0x001fce0000000006 */
[----:B------:R-:W-:Y:S01]  /*04e0*/  STG.E.64 desc[UR6][R2.64], R4 ;  /* 0x0000000402007986 */ /* 0x000fe2000c101b06 */
[----:B------:R-:W-:Y:S05]  /*04f0*/  EXIT ;  /* 0x000000000000794d */ /* 0x000fea0003800000 */
.L_x_7:
        /* <DEDUP_REMOVED lines=16> */
.L_x_10:


//--------------------- .nv.shared.reserved.0     --------------------------
	.section	.nv.shared.reserved.0,"aw",@nobits
	.weak		__nv_reservedSMEM_offset_0_alias
	.size		__nv_reservedSMEM_offset_0_alias, 0, 64
	.other		__nv_reservedSMEM_offset_0_alias,@"STO_CUDA_RESERVED_SHARED STV_DEFAULT"
__nv_reservedSMEM_offset_0_alias:
	.zero		0
	.zero		64


//--------------------- .nv.shared._Z17reduction_kernel2PdPKdl --------------------------
	.section	.nv.shared._Z17reduction_kernel2PdPKdl,"aw",@nobits
	.sectionflags	@""
	.align	8
.nv.shared._Z17reduction_kernel2PdPKdl:
	.zero		9216


//--------------------- .nv.constant0._Z8mvKernelPdS_lS_ --------------------------
	.section	.nv.constant0._Z8mvKernelPdS_lS_,"a",@progbits
	.sectionflags	@""
	.align	4
.nv.constant0._Z8mvKernelPdS_lS_:
	.zero		928


//--------------------- .nv.constant0._Z11mult_kernelPdS_S_l --------------------------
	.section	.nv.constant0._Z11mult_kernelPdS_S_l,"a",@progbits
	.sectionflags	@""
	.align	4
.nv.constant0._Z11mult_kernelPdS_S_l:
	.zero		928


//--------------------- .nv.constant0._Z17reduction_kernel2PdPKdl --------------------------
	.section	.nv.constant0._Z17reduction_kernel2PdPKdl,"a",@progbits
	.sectionflags	@""
	.align	4
.nv.constant0._Z17reduction_kernel2PdPKdl:
	.zero		920


//--------------------- SYMBOLS --------------------------

	.type		.nv.reservedSmem.offset0,@object
	.size		.nv.reservedSmem.offset0,0x4
	.type		.nv.reservedSmem.cap,@object
	.size		.nv.reservedSmem.cap,0x4
